	.target	sm_90a

	.elftype	@"ET_EXEC"


//--------------------- .note.nv.tkinfo           --------------------------
	.section	.note.nv.tkinfo,"",@"SHT_NOTE"
	.sectionflags	@"SHF_NOTE_NV_TKINFO"
	.tkinfo
        /*0018*/ 	.word	0x00000002
        /*0030*/ 	.string	""
        /*0030*/ 	.string	"ptxas"
        /*0030*/ 	.string	"Cuda compilation tools, release 13.0, V13.0.88"
        /*0030*/ 	.string	"Build cuda_13.0.r13.0/compiler.36424714_0"
        /*0030*/ 	.string	"-arch sm_90a -m 64 "



//--------------------- .note.nv.cuinfo           --------------------------
	.section	.note.nv.cuinfo,"",@"SHT_NOTE"
	.sectionflags	@"SHF_NOTE_NV_CUINFO"
        /*0018*/ 	.short	0x0002
        /*001a*/ 	.short	0x005a
        /*001c*/ 	.short	0x0082
	.zero		2


//--------------------- .nv.info                  --------------------------
	.section	.nv.info,"",@"SHT_CUDA_INFO"
	.align	4


	//----- nvinfo : EIATTR_REGCOUNT
	.align		4
        /*0000*/ 	.byte	0x04, 0x2f
        /*0002*/ 	.short	(.L_12 - .L_11)
	.align		4
.L_11:
        /*0004*/ 	.word	index@(_ZN7cutlass13device_kernelINS_4gemm6kernel13GemmUniversalIN4cute5tupleIJiiiiEEENS1_10collective13CollectiveMmaINS1_37MainloopSm90TmaGmmaWarpSpecializedFP8ILi25ENS5_IJNS4_1CILi2EEENSA_ILi1EEESC_EEENS1_32KernelTmaWarpSpecializedPingpongEEENS5_IJNSA_ILi64EEENSA_ILi80EEESG_EEENS_12float_e4m3_tENS5_IJlSC_lEEESJ_SK_NS4_8TiledMMAINS4_8MMA_AtomIJNS4_4SM904GMMA30MMA_64x16x32_F32E4M3E4M3_SS_TNILNSO_7ScaleInE1ELSQ_1EEEEEENS4_6LayoutINS5_IJSC_SC_SC_EEENS5_IJNSA_ILi0EEESV_SV_EEEEENS5_IJNS4_10UnderscoreESY_SY_EEEEENS4_13SM90_TMA_LOADENS4_14ComposedLayoutINS4_7SwizzleILi2ELi4ELi3EEENS4_18smem_ptr_flag_bitsILi8EEENST_INS5_IJNSA_ILi8EEESG_EEENS5_IJSG_SC_EEEEEEEvNS4_8identityENS4_23SM90_TMA_LOAD_MULTICASTES1B_vS1C_EENS_8epilogue10collective6detail29Sm90TmaWarpSpecializedAdapterINS1G_15DefaultEpilogueISJ_SK_SK_NS1F_6thread17LinearCombinationISJ_Li1EffLNS1K_9ScaleType4KindE0ELNS_15FloatRoundStyleE2ESJ_EENS1_15EpilogueDefaultEEEEEvvEEEEvNT_6ParamsE)
        /*0008*/ 	.word	0x000000a8


	//----- nvinfo : EIATTR_FRAME_SIZE
	.align		4
.L_12:
        /*000c*/ 	.byte	0x04, 0x11
        /*000e*/ 	.short	(.L_14 - .L_13)
	.align		4
.L_13:
        /*0010*/ 	.word	index@(_ZN7cutlass13device_kernelINS_4gemm6kernel13GemmUniversalIN4cute5tupleIJiiiiEEENS1_10collective13CollectiveMmaINS1_37MainloopSm90TmaGmmaWarpSpecializedFP8ILi25ENS5_IJNS4_1CILi2EEENSA_ILi1EEESC_EEENS1_32KernelTmaWarpSpecializedPingpongEEENS5_IJNSA_ILi64EEENSA_ILi80EEESG_EEENS_12float_e4m3_tENS5_IJlSC_lEEESJ_SK_NS4_8TiledMMAINS4_8MMA_AtomIJNS4_4SM904GMMA30MMA_64x16x32_F32E4M3E4M3_SS_TNILNSO_7ScaleInE1ELSQ_1EEEEEENS4_6LayoutINS5_IJSC_SC_SC_EEENS5_IJNSA_ILi0EEESV_SV_EEEEENS5_IJNS4_10UnderscoreESY_SY_EEEEENS4_13SM90_TMA_LOADENS4_14ComposedLayoutINS4_7SwizzleILi2ELi4ELi3EEENS4_18smem_ptr_flag_bitsILi8EEENST_INS5_IJNSA_ILi8EEESG_EEENS5_IJSG_SC_EEEEEEEvNS4_8identityENS4_23SM90_TMA_LOAD_MULTICASTES1B_vS1C_EENS_8epilogue10collective6detail29Sm90TmaWarpSpecializedAdapterINS1G_15DefaultEpilogueISJ_SK_SK_NS1F_6thread17LinearCombinationISJ_Li1EffLNS1K_9ScaleType4KindE0ELNS_15FloatRoundStyleE2ESJ_EENS1_15EpilogueDefaultEEEEEvvEEEEvNT_6ParamsE)
        /*0014*/ 	.word	0x00000000


	//----- nvinfo : EIATTR_MIN_STACK_SIZE
	.align		4
.L_14:
        /*0018*/ 	.byte	0x04, 0x12
        /*001a*/ 	.short	(.L_16 - .L_15)
	.align		4
.L_15:
        /*001c*/ 	.word	index@(_ZN7cutlass13device_kernelINS_4gemm6kernel13GemmUniversalIN4cute5tupleIJiiiiEEENS1_10collective13CollectiveMmaINS1_37MainloopSm90TmaGmmaWarpSpecializedFP8ILi25ENS5_IJNS4_1CILi2EEENSA_ILi1EEESC_EEENS1_32KernelTmaWarpSpecializedPingpongEEENS5_IJNSA_ILi64EEENSA_ILi80EEESG_EEENS_12float_e4m3_tENS5_IJlSC_lEEESJ_SK_NS4_8TiledMMAINS4_8MMA_AtomIJNS4_4SM904GMMA30MMA_64x16x32_F32E4M3E4M3_SS_TNILNSO_7ScaleInE1ELSQ_1EEEEEENS4_6LayoutINS5_IJSC_SC_SC_EEENS5_IJNSA_ILi0EEESV_SV_EEEEENS5_IJNS4_10UnderscoreESY_SY_EEEEENS4_13SM90_TMA_LOADENS4_14ComposedLayoutINS4_7SwizzleILi2ELi4ELi3EEENS4_18smem_ptr_flag_bitsILi8EEENST_INS5_IJNSA_ILi8EEESG_EEENS5_IJSG_SC_EEEEEEEvNS4_8identityENS4_23SM90_TMA_LOAD_MULTICASTES1B_vS1C_EENS_8epilogue10collective6detail29Sm90TmaWarpSpecializedAdapterINS1G_15DefaultEpilogueISJ_SK_SK_NS1F_6thread17LinearCombinationISJ_Li1EffLNS1K_9ScaleType4KindE0ELNS_15FloatRoundStyleE2ESJ_EENS1_15EpilogueDefaultEEEEEvvEEEEvNT_6ParamsE)
        /*0020*/ 	.word	0x00000000
.L_16:


//--------------------- .nv.compat                --------------------------
	.section	.nv.compat,"",@"SHT_CUDA_COMPAT_INFO"
	.align	4
        /*0000*/ 	.byte	0x02, 0x09, 0x01, 0x00, 0x02, 0x02, 0x04, 0x00, 0x02, 0x05, 0x05, 0x00, 0x03, 0x07, 0x01, 0x01
        /*0010*/ 	.byte	0x02, 0x03, 0x01, 0x00, 0x02, 0x06, 0x01, 0x00, 0x04, 0x0b, 0x08, 0x00, 0x00, 0x00, 0x00, 0x00
        /*0020*/ 	.byte	0x00, 0x00, 0x00, 0x00


//--------------------- .nv.info._ZN7cutlass13device_kernelINS_4gemm6kernel13GemmUniversalIN4cute5tupleIJiiiiEEENS1_10collective13CollectiveMmaINS1_37MainloopSm90TmaGmmaWarpSpecializedFP8ILi25ENS5_IJNS4_1CILi2EEENSA_ILi1EEESC_EEENS1_32KernelTmaWarpSpecializedPingpongEEENS5_IJNSA_ILi64EEENSA_ILi80EEESG_EEENS_12float_e4m3_tENS5_IJlSC_lEEESJ_SK_NS4_8TiledMMAINS4_8MMA_AtomIJNS4_4SM904GMMA30MMA_64x16x32_F32E4M3E4M3_SS_TNILNSO_7ScaleInE1ELSQ_1EEEEEENS4_6LayoutINS5_IJSC_SC_SC_EEENS5_IJNSA_ILi0EEESV_SV_EEEEENS5_IJNS4_10UnderscoreESY_SY_EEEEENS4_13SM90_TMA_LOADENS4_14ComposedLayoutINS4_7SwizzleILi2ELi4ELi3EEENS4_18smem_ptr_flag_bitsILi8EEENST_INS5_IJNSA_ILi8EEESG_EEENS5_IJSG_SC_EEEEEEEvNS4_8identityENS4_23SM90_TMA_LOAD_MULTICASTES1B_vS1C_EENS_8epilogue10collective6detail29Sm90TmaWarpSpecializedAdapterINS1G_15DefaultEpilogueISJ_SK_SK_NS1F_6thread17LinearCombinationISJ_Li1EffLNS1K_9ScaleType4KindE0ELNS_15FloatRoundStyleE2ESJ_EENS1_15EpilogueDefaultEEEEEvvEEEEvNT_6ParamsE --------------------------
	.section	.nv.info._ZN7cutlass13device_kernelINS_4gemm6kernel13GemmUniversalIN4cute5tupleIJiiiiEEENS1_10collective13CollectiveMmaINS1_37MainloopSm90TmaGmmaWarpSpecializedFP8ILi25ENS5_IJNS4_1CILi2EEENSA_ILi1EEESC_EEENS1_32KernelTmaWarpSpecializedPingpongEEENS5_IJNSA_ILi64EEENSA_ILi80EEESG_EEENS_12float_e4m3_tENS5_IJlSC_lEEESJ_SK_NS4_8TiledMMAINS4_8MMA_AtomIJNS4_4SM904GMMA30MMA_64x16x32_F32E4M3E4M3_SS_TNILNSO_7ScaleInE1ELSQ_1EEEEEENS4_6LayoutINS5_IJSC_SC_SC_EEENS5_IJNSA_ILi0EEESV_SV_EEEEENS5_IJNS4_10UnderscoreESY_SY_EEEEENS4_13SM90_TMA_LOADENS4_14ComposedLayoutINS4_7SwizzleILi2ELi4ELi3EEENS4_18smem_ptr_flag_bitsILi8EEENST_INS5_IJNSA_ILi8EEESG_EEENS5_IJSG_SC_EEEEEEEvNS4_8identityENS4_23SM90_TMA_LOAD_MULTICASTES1B_vS1C_EENS_8epilogue10collective6detail29Sm90TmaWarpSpecializedAdapterINS1G_15DefaultEpilogueISJ_SK_SK_NS1F_6thread17LinearCombinationISJ_Li1EffLNS1K_9ScaleType4KindE0ELNS_15FloatRoundStyleE2ESJ_EENS1_15EpilogueDefaultEEEEEvvEEEEvNT_6ParamsE,"",@"SHT_CUDA_INFO"
	.sectionflags	@""
	.align	4


	//----- nvinfo : EIATTR_CUDA_API_VERSION
	.align		4
        /*0000*/ 	.byte	0x04, 0x37
        /*0002*/ 	.short	(.L_18 - .L_17)
.L_17:
        /*0004*/ 	.word	0x00000082


	//----- nvinfo : EIATTR_KPARAM_INFO
	.align		4
.L_18:
        /*0008*/ 	.byte	0x04, 0x17
        /*000a*/ 	.short	(.L_20 - .L_19)
.L_19:
        /*000c*/ 	.word	0x00000000
        /*0010*/ 	.short	0x0000
        /*0012*/ 	.short	0x0070
        /*0014*/ 	.byte	0x00, 0xf0, 0x01, 0x10


	//----- nvinfo : EIATTR_SPARSE_MMA_MASK
	.align		4
.L_20:
        /*0018*/ 	.byte	0x03, 0x50
        /*001a*/ 	.short	0x0000


	//----- nvinfo : EIATTR_MAXREG_COUNT
	.align		4
        /*001c*/ 	.byte	0x03, 0x1b
        /*001e*/ 	.short	0x00a8


	//----- nvinfo : EIATTR_NUM_BARRIERS
	.align		4
        /*0020*/ 	.byte	0x02, 0x4c
        /*0022*/ 	.byte	0x01
	.zero		1


	//----- nvinfo : EIATTR_MERCURY_ISA_VERSION
	.align		4
        /*0024*/ 	.byte	0x03, 0x5f
        /*0026*/ 	.short	0x0101


	//----- nvinfo : EIATTR_INT_WARP_WIDE_INSTR_OFFSETS
	.align		4
        /*0028*/ 	.byte	0x04, 0x31
        /*002a*/ 	.short	(.L_22 - .L_21)


	//   ....[0]....
.L_21:
        /*002c*/ 	.word	0x00000780


	//   ....[1]....
        /*0030*/ 	.word	0x000007c0


	//   ....[2]....
        /*0034*/ 	.word	0x00000800


	//   ....[3]....
        /*0038*/ 	.word	0x000008a0


	//   ....[4]....
        /*003c*/ 	.word	0x000008c0


	//   ....[5]....
        /*0040*/ 	.word	0x00000920


	//   ....[6]....
        /*0044*/ 	.word	0x00000a10


	//   ....[7]....
        /*0048*/ 	.word	0x00000a60


	//   ....[8]....
        /*004c*/ 	.word	0x00003140


	//----- nvinfo : EIATTR_COOP_GROUP_MASK_REGIDS
	.align		4
.L_22:
        /*0050*/ 	.byte	0x04, 0x29
        /*0052*/ 	.short	(.L_24 - .L_23)


	//   ....[0]....
.L_23:
        /*0054*/ 	.word	0xffffffff


	//   ....[1]....
        /*0058*/ 	.word	0xffffffff


	//   ....[2]....
        /*005c*/ 	.word	0xffffffff


	//   ....[3]....
        /*0060*/ 	.word	0xffffffff


	//   ....[4]....
        /*0064*/ 	.word	0xffffffff


	//   ....[5]....
        /*0068*/ 	.word	0xffffffff


	//   ....[6]....
        /*006c*/ 	.word	0xffffffff


	//----- nvinfo : EIATTR_COOP_GROUP_INSTR_OFFSETS
	.align		4
.L_24:
        /*0070*/ 	.byte	0x04, 0x28
        /*0072*/ 	.short	(.L_26 - .L_25)


	//   ....[0]....
.L_25:
        /*0074*/ 	.word	0x00000060


	//   ....[1]....
        /*0078*/ 	.word	0x00000070


	//   ....[2]....
        /*007c*/ 	.word	0x00000130


	//   ....[3]....
        /*0080*/ 	.word	0x00000590


	//   ....[4]....
        /*0084*/ 	.word	0x000005d0


	//   ....[5]....
        /*0088*/ 	.word	0x00000650


	//   ....[6]....
        /*008c*/ 	.word	0x00000c20


	//----- nvinfo : EIATTR_REG_RECONFIG
	.align		4
.L_26:
        /*0090*/ 	.byte	0x01, 0x54
	.zero		2


	//----- nvinfo : EIATTR_MBARRIER_INSTR_OFFSETS
	.align		4
        /*0094*/ 	.byte	0x04, 0x39
        /*0096*/ 	.short	(.L_28 - .L_27)


	//   ....[0]....
.L_27:
        /*0098*/ 	.word	0x00000250
        /*009c*/ 	.word	0x000000ff
        /*00a0*/ 	.word	0x00000000
        /*00a4*/ 	.short	0x0100
        /*00a6*/ 	.byte	0x08
	.zero		1


	//   ....[1]....
        /*00a8*/ 	.word	0x00000260
        /*00ac*/ 	.word	0x000000ff
        /*00b0*/ 	.word	0x000000c8
        /*00b4*/ 	.short	0x0100
        /*00b6*/ 	.byte	0x08
	.zero		1


	//   ....[2]....
        /*00b8*/ 	.word	0x00000270
        /*00bc*/ 	.word	0x000000ff
        /*00c0*/ 	.word	0x00000008
        /*00c4*/ 	.short	0x0100
        /*00c6*/ 	.byte	0x08
	.zero		1


	//   ....[3]....
        /*00c8*/ 	.word	0x00000280
        /*00cc*/ 	.word	0x000000ff
        /*00d0*/ 	.word	0x000000d0
        /*00d4*/ 	.short	0x0100
        /*00d6*/ 	.byte	0x08
	.zero		1


	//   ....[4]....
        /*00d8*/ 	.word	0x00000290
        /*00dc*/ 	.word	0x000000ff
        /*00e0*/ 	.word	0x00000010
        /*00e4*/ 	.short	0x0100
        /*00e6*/ 	.byte	0x08
	.zero		1


	//   ....[5]....
        /*00e8*/ 	.word	0x000002a0
        /*00ec*/ 	.word	0x000000ff
        /*00f0*/ 	.word	0x000000d8
        /*00f4*/ 	.short	0x0100
        /*00f6*/ 	.byte	0x08
	.zero		1


	//   ....[6]....
        /*00f8*/ 	.word	0x000002b0
        /*00fc*/ 	.word	0x000000ff
        /*0100*/ 	.word	0x00000018
        /*0104*/ 	.short	0x0100
        /*0106*/ 	.byte	0x08
	.zero		1


	//   ....[7]....
        /*0108*/ 	.word	0x000002c0
        /*010c*/ 	.word	0x000000ff
        /*0110*/ 	.word	0x000000e0
        /*0114*/ 	.short	0x0100
        /*0116*/ 	.byte	0x08
	.zero		1


	//   ....[8]....
        /*0118*/ 	.word	0x000002d0
        /*011c*/ 	.word	0x000000ff
        /*0120*/ 	.word	0x00000020
        /*0124*/ 	.short	0x0100
        /*0126*/ 	.byte	0x08
	.zero		1


	//   ....[9]....
        /*0128*/ 	.word	0x000002e0
        /*012c*/ 	.word	0x000000ff
        /*0130*/ 	.word	0x000000e8
        /*0134*/ 	.short	0x0100
        /*0136*/ 	.byte	0x08
	.zero		1


	//   ....[10]....
        /*0138*/ 	.word	0x000002f0
        /*013c*/ 	.word	0x000000ff
        /*0140*/ 	.word	0x00000028
        /*0144*/ 	.short	0x0100
        /*0146*/ 	.byte	0x08
	.zero		1


	//   ....[11]....
        /*0148*/ 	.word	0x00000300
        /*014c*/ 	.word	0x000000ff
        /*0150*/ 	.word	0x000000f0
        /*0154*/ 	.short	0x0100
        /*0156*/ 	.byte	0x08
	.zero		1


	//   ....[12]....
        /*0158*/ 	.word	0x00000310
        /*015c*/ 	.word	0x000000ff
        /*0160*/ 	.word	0x00000030
        /*0164*/ 	.short	0x0100
        /*0166*/ 	.byte	0x08
	.zero		1


	//   ....[13]....
        /*0168*/ 	.word	0x00000320
        /*016c*/ 	.word	0x000000ff
        /*0170*/ 	.word	0x000000f8
        /*0174*/ 	.short	0x0100
        /*0176*/ 	.byte	0x08
	.zero		1


	//   ....[14]....
        /*0178*/ 	.word	0x00000330
        /*017c*/ 	.word	0x000000ff
        /*0180*/ 	.word	0x00000038
        /*0184*/ 	.short	0x0100
        /*0186*/ 	.byte	0x08
	.zero		1


	//   ....[15]....
        /*0188*/ 	.word	0x00000340
        /*018c*/ 	.word	0x000000ff
        /*0190*/ 	.word	0x00000100
        /*0194*/ 	.short	0x0100
        /*0196*/ 	.byte	0x08
	.zero		1


	//   ....[16]....
        /*0198*/ 	.word	0x00000350
        /*019c*/ 	.word	0x000000ff
        /*01a0*/ 	.word	0x00000040
        /*01a4*/ 	.short	0x0100
        /*01a6*/ 	.byte	0x08
	.zero		1


	//   ....[17]....
        /*01a8*/ 	.word	0x00000360
        /*01ac*/ 	.word	0x000000ff
        /*01b0*/ 	.word	0x00000108
        /*01b4*/ 	.short	0x0100
        /*01b6*/ 	.byte	0x08
	.zero		1


	//   ....[18]....
        /*01b8*/ 	.word	0x00000370
        /*01bc*/ 	.word	0x000000ff
        /*01c0*/ 	.word	0x00000048
        /*01c4*/ 	.short	0x0100
        /*01c6*/ 	.byte	0x08
	.zero		1


	//   ....[19]....
        /*01c8*/ 	.word	0x00000380
        /*01cc*/ 	.word	0x000000ff
        /*01d0*/ 	.word	0x00000110
        /*01d4*/ 	.short	0x0100
        /*01d6*/ 	.byte	0x08
	.zero		1


	//   ....[20]....
        /*01d8*/ 	.word	0x00000390
        /*01dc*/ 	.word	0x000000ff
        /*01e0*/ 	.word	0x00000050
        /*01e4*/ 	.short	0x0100
        /*01e6*/ 	.byte	0x08
	.zero		1


	//   ....[21]....
        /*01e8*/ 	.word	0x000003a0
        /*01ec*/ 	.word	0x000000ff
        /*01f0*/ 	.word	0x00000118
        /*01f4*/ 	.short	0x0100
        /*01f6*/ 	.byte	0x08
	.zero		1


	//   ....[22]....
        /*01f8*/ 	.word	0x000003b0
        /*01fc*/ 	.word	0x000000ff
        /*0200*/ 	.word	0x00000058
        /*0204*/ 	.short	0x0100
        /*0206*/ 	.byte	0x08
	.zero		1


	//   ....[23]....
        /*0208*/ 	.word	0x000003c0
        /*020c*/ 	.word	0x000000ff
        /*0210*/ 	.word	0x00000120
        /*0214*/ 	.short	0x0100
        /*0216*/ 	.byte	0x08
	.zero		1


	//   ....[24]....
        /*0218*/ 	.word	0x000003d0
        /*021c*/ 	.word	0x000000ff
        /*0220*/ 	.word	0x00000060
        /*0224*/ 	.short	0x0100
        /*0226*/ 	.byte	0x08
	.zero		1


	//   ....[25]....
        /*0228*/ 	.word	0x000003e0
        /*022c*/ 	.word	0x000000ff
        /*0230*/ 	.word	0x00000128
        /*0234*/ 	.short	0x0100
        /*0236*/ 	.byte	0x08
	.zero		1


	//   ....[26]....
        /*0238*/ 	.word	0x000003f0
        /*023c*/ 	.word	0x000000ff
        /*0240*/ 	.word	0x00000068
        /*0244*/ 	.short	0x0100
        /*0246*/ 	.byte	0x08
	.zero		1


	//   ....[27]....
        /*0248*/ 	.word	0x00000400
        /*024c*/ 	.word	0x000000ff
        /*0250*/ 	.word	0x00000130
        /*0254*/ 	.short	0x0100
        /*0256*/ 	.byte	0x08
	.zero		1


	//   ....[28]....
        /*0258*/ 	.word	0x00000410
        /*025c*/ 	.word	0x000000ff
        /*0260*/ 	.word	0x00000070
        /*0264*/ 	.short	0x0100
        /*0266*/ 	.byte	0x08
	.zero		1


	//   ....[29]....
        /*0268*/ 	.word	0x00000420
        /*026c*/ 	.word	0x000000ff
        /*0270*/ 	.word	0x00000138
        /*0274*/ 	.short	0x0100
        /*0276*/ 	.byte	0x08
	.zero		1


	//   ....[30]....
        /*0278*/ 	.word	0x00000430
        /*027c*/ 	.word	0x000000ff
        /*0280*/ 	.word	0x00000078
        /*0284*/ 	.short	0x0100
        /*0286*/ 	.byte	0x08
	.zero		1


	//   ....[31]....
        /*0288*/ 	.word	0x00000440
        /*028c*/ 	.word	0x000000ff
        /*0290*/ 	.word	0x00000140
        /*0294*/ 	.short	0x0100
        /*0296*/ 	.byte	0x08
	.zero		1


	//   ....[32]....
        /*0298*/ 	.word	0x00000450
        /*029c*/ 	.word	0x000000ff
        /*02a0*/ 	.word	0x00000080
        /*02a4*/ 	.short	0x0100
        /*02a6*/ 	.byte	0x08
	.zero		1


	//   ....[33]....
        /*02a8*/ 	.word	0x00000460
        /*02ac*/ 	.word	0x000000ff
        /*02b0*/ 	.word	0x00000148
        /*02b4*/ 	.short	0x0100
        /*02b6*/ 	.byte	0x08
	.zero		1


	//   ....[34]....
        /*02b8*/ 	.word	0x00000470
        /*02bc*/ 	.word	0x000000ff
        /*02c0*/ 	.word	0x00000088
        /*02c4*/ 	.short	0x0100
        /*02c6*/ 	.byte	0x08
	.zero		1


	//   ....[35]....
        /*02c8*/ 	.word	0x00000480
        /*02cc*/ 	.word	0x000000ff
        /*02d0*/ 	.word	0x00000150
        /*02d4*/ 	.short	0x0100
        /*02d6*/ 	.byte	0x08
	.zero		1


	//   ....[36]....
        /*02d8*/ 	.word	0x00000490
        /*02dc*/ 	.word	0x000000ff
        /*02e0*/ 	.word	0x00000090
        /*02e4*/ 	.short	0x0100
        /*02e6*/ 	.byte	0x08
	.zero		1


	//   ....[37]....
        /*02e8*/ 	.word	0x000004a0
        /*02ec*/ 	.word	0x000000ff
        /*02f0*/ 	.word	0x00000158
        /*02f4*/ 	.short	0x0100
        /*02f6*/ 	.byte	0x08
	.zero		1


	//   ....[38]....
        /*02f8*/ 	.word	0x000004b0
        /*02fc*/ 	.word	0x000000ff
        /*0300*/ 	.word	0x00000098
        /*0304*/ 	.short	0x0100
        /*0306*/ 	.byte	0x08
	.zero		1


	//   ....[39]....
        /*0308*/ 	.word	0x000004c0
        /*030c*/ 	.word	0x000000ff
        /*0310*/ 	.word	0x00000160
        /*0314*/ 	.short	0x0100
        /*0316*/ 	.byte	0x08
	.zero		1


	//   ....[40]....
        /*0318*/ 	.word	0x000004d0
        /*031c*/ 	.word	0x000000ff
        /*0320*/ 	.word	0x000000a0
        /*0324*/ 	.short	0x0100
        /*0326*/ 	.byte	0x08
	.zero		1


	//   ....[41]....
        /*0328*/ 	.word	0x000004e0
        /*032c*/ 	.word	0x000000ff
        /*0330*/ 	.word	0x00000168
        /*0334*/ 	.short	0x0100
        /*0336*/ 	.byte	0x08
	.zero		1


	//   ....[42]....
        /*0338*/ 	.word	0x000004f0
        /*033c*/ 	.word	0x000000ff
        /*0340*/ 	.word	0x000000a8
        /*0344*/ 	.short	0x0100
        /*0346*/ 	.byte	0x08
	.zero		1


	//   ....[43]....
        /*0348*/ 	.word	0x00000500
        /*034c*/ 	.word	0x000000ff
        /*0350*/ 	.word	0x00000170
        /*0354*/ 	.short	0x0100
        /*0356*/ 	.byte	0x08
	.zero		1


	//   ....[44]....
        /*0358*/ 	.word	0x00000510
        /*035c*/ 	.word	0x000000ff
        /*0360*/ 	.word	0x000000b0
        /*0364*/ 	.short	0x0100
        /*0366*/ 	.byte	0x08
	.zero		1


	//   ....[45]....
        /*0368*/ 	.word	0x00000520
        /*036c*/ 	.word	0x000000ff
        /*0370*/ 	.word	0x00000178
        /*0374*/ 	.short	0x0100
        /*0376*/ 	.byte	0x08
	.zero		1


	//   ....[46]....
        /*0378*/ 	.word	0x00000530
        /*037c*/ 	.word	0x000000ff
        /*0380*/ 	.word	0x000000b8
        /*0384*/ 	.short	0x0100
        /*0386*/ 	.byte	0x08
	.zero		1


	//   ....[47]....
        /*0388*/ 	.word	0x00000540
        /*038c*/ 	.word	0x000000ff
        /*0390*/ 	.word	0x00000180
        /*0394*/ 	.short	0x0100
        /*0396*/ 	.byte	0x08
	.zero		1


	//   ....[48]....
        /*0398*/ 	.word	0x00000550
        /*039c*/ 	.word	0x000000ff
        /*03a0*/ 	.word	0x000000c0
        /*03a4*/ 	.short	0x0100
        /*03a6*/ 	.byte	0x08
	.zero		1


	//   ....[49]....
        /*03a8*/ 	.word	0x00000560
        /*03ac*/ 	.word	0x000000ff
        /*03b0*/ 	.word	0x00000188
        /*03b4*/ 	.short	0x0100
        /*03b6*/ 	.byte	0x08
	.zero		1


	//   ....[50]....
        /*03b8*/ 	.word	0x00000a90
        /*03bc*/ 	.word	0x000000ff
        /*03c0*/ 	.word	0x000001c0
        /*03c4*/ 	.short	0x0100
        /*03c6*/ 	.byte	0x08
	.zero		1


	//   ....[51]....
        /*03c8*/ 	.word	0x00000b30
        /*03cc*/ 	.word	0x000000ff
        /*03d0*/ 	.word	0x000001c8
        /*03d4*/ 	.short	0x0100
        /*03d6*/ 	.byte	0x08
	.zero		1


	//   ....[52]....
        /*03d8*/ 	.word	0x00000ba0
        /*03dc*/ 	.word	0x000000ff
        /*03e0*/ 	.word	0x000001a0
        /*03e4*/ 	.short	0x0100
        /*03e6*/ 	.byte	0x09
	.zero		1


	//   ....[53]....
        /*03e8*/ 	.word	0x00000bb0
        /*03ec*/ 	.word	0x000000ff
        /*03f0*/ 	.word	0x000001a8
        /*03f4*/ 	.short	0x0100
        /*03f6*/ 	.byte	0x09
	.zero		1


	//   ....[54]....
        /*03f8*/ 	.word	0x00000bc0
        /*03fc*/ 	.word	0x000000ff
        /*0400*/ 	.word	0x000001b0
        /*0404*/ 	.short	0x0100
        /*0406*/ 	.byte	0x09
	.zero		1


	//   ....[55]....
        /*0408*/ 	.word	0x00000bd0
        /*040c*/ 	.word	0x000000ff
        /*0410*/ 	.word	0x000001b8
        /*0414*/ 	.short	0x0100
        /*0416*/ 	.byte	0x09
	.zero		1


	//   ....[56]....
        /*0418*/ 	.word	0x00001930
        /*041c*/ 	.word	0x000000ff
        /*0420*/ 	.word	0xfffffff8
        /*0424*/ 	.short	0x010a
        /*0426*/ 	.byte	0x0b
	.zero		1


	//   ....[57]....
        /*0428*/ 	.word	0x00001c80
        /*042c*/ 	.word	0x000000ff
        /*0430*/ 	.word	0x00000000
        /*0434*/ 	.short	0x010a
        /*0436*/ 	.byte	0x06
	.zero		1


	//   ....[58]....
        /*0438*/ 	.word	0x00001cc0
        /*043c*/ 	.word	0x000000ff
        /*0440*/ 	.word	0x00000000
        /*0444*/ 	.short	0x010a
        /*0446*/ 	.byte	0x06
	.zero		1


	//   ....[59]....
        /*0448*/ 	.word	0x00002590
        /*044c*/ 	.word	0x000000ff
        /*0450*/ 	.word	0x00000000
        /*0454*/ 	.short	0x010a
        /*0456*/ 	.byte	0x12
	.zero		1


	//   ....[60]....
        /*0458*/ 	.word	0x000025d0
        /*045c*/ 	.word	0x000000ff
        /*0460*/ 	.word	0x00000000
        /*0464*/ 	.short	0x010a
        /*0466*/ 	.byte	0x12
	.zero		1


	//   ....[61]....
        /*0468*/ 	.word	0x00002cd0
        /*046c*/ 	.word	0x00000013
        /*0470*/ 	.word	0x00000000
        /*0474*/ 	.short	0x0101
        /*0476*/ 	.byte	0x3f
	.zero		1


	//   ....[62]....
        /*0478*/ 	.word	0x000030d0
        /*047c*/ 	.word	0x00000011
        /*0480*/ 	.word	0x00000000
        /*0484*/ 	.short	0x0101
        /*0486*/ 	.byte	0x19
	.zero		1


	//   ....[63]....
        /*0488*/ 	.word	0x000031e0
        /*048c*/ 	.word	0x00000011
        /*0490*/ 	.word	0x00000000
        /*0494*/ 	.short	0x0101
        /*0496*/ 	.byte	0x3f
	.zero		1


	//   ....[64]....
        /*0498*/ 	.word	0x000032a0
        /*049c*/ 	.word	0x000000ff
        /*04a0*/ 	.word	0x00000008
        /*04a4*/ 	.short	0x010a
        /*04a6*/ 	.byte	0x0b
	.zero		1


	//   ....[65]....
        /*04a8*/ 	.word	0x00006400
        /*04ac*/ 	.word	0x00000004
        /*04b0*/ 	.word	0x00000000
        /*04b4*/ 	.short	0x0101
        /*04b6*/ 	.byte	0x19
	.zero		1


	//   ....[66]....
        /*04b8*/ 	.word	0x00006d10
        /*04bc*/ 	.word	0x00000013
        /*04c0*/ 	.word	0x000000c8
        /*04c4*/ 	.short	0x010a
        /*04c6*/ 	.byte	0x3f
	.zero		1


	//   ....[67]....
        /*04c8*/ 	.word	0x000070a0
        /*04cc*/ 	.word	0x0000000a
        /*04d0*/ 	.word	0x000001c8
        /*04d4*/ 	.short	0x0101
        /*04d6*/ 	.byte	0x3f
	.zero		1


	//   ....[68]....
        /*04d8*/ 	.word	0x00007800
        /*04dc*/ 	.word	0x00000005
        /*04e0*/ 	.word	0x00000000
        /*04e4*/ 	.short	0x010a
        /*04e6*/ 	.byte	0x3f
	.zero		1


	//   ....[69]....
        /*04e8*/ 	.word	0x00007880
        /*04ec*/ 	.word	0x00000007
        /*04f0*/ 	.word	0x00000000
        /*04f4*/ 	.short	0x010a
        /*04f6*/ 	.byte	0x3f
	.zero		1


	//   ....[70]....
        /*04f8*/ 	.word	0x00007910
        /*04fc*/ 	.word	0x00000006
        /*0500*/ 	.word	0x00000000
        /*0504*/ 	.short	0x010a
        /*0506*/ 	.byte	0x3f
	.zero		1


	//   ....[71]....
        /*0508*/ 	.word	0x000079a0
        /*050c*/ 	.word	0x00000009
        /*0510*/ 	.word	0x00000000
        /*0514*/ 	.short	0x010a
        /*0516*/ 	.byte	0x3f
	.zero		1


	//   ....[72]....
        /*0518*/ 	.word	0x00007a30
        /*051c*/ 	.word	0x00000006
        /*0520*/ 	.word	0x00000000
        /*0524*/ 	.short	0x010a
        /*0526*/ 	.byte	0x3f
	.zero		1


	//   ....[73]....
        /*0528*/ 	.word	0x00007ac0
        /*052c*/ 	.word	0x00000009
        /*0530*/ 	.word	0x00000000
        /*0534*/ 	.short	0x010a
        /*0536*/ 	.byte	0x3f
	.zero		1


	//   ....[74]....
        /*0538*/ 	.word	0x00007b50
        /*053c*/ 	.word	0x00000006
        /*0540*/ 	.word	0x00000000
        /*0544*/ 	.short	0x010a
        /*0546*/ 	.byte	0x3f
	.zero		1


	//   ....[75]....
        /*0548*/ 	.word	0x00007be0
        /*054c*/ 	.word	0x00000009
        /*0550*/ 	.word	0x00000000
        /*0554*/ 	.short	0x010a
        /*0556*/ 	.byte	0x3f
	.zero		1


	//   ....[76]....
        /*0558*/ 	.word	0x00007c70
        /*055c*/ 	.word	0x00000006
        /*0560*/ 	.word	0x00000000
        /*0564*/ 	.short	0x010a
        /*0566*/ 	.byte	0x3f
	.zero		1


	//   ....[77]....
        /*0568*/ 	.word	0x00007d00
        /*056c*/ 	.word	0x00000009
        /*0570*/ 	.word	0x00000000
        /*0574*/ 	.short	0x010a
        /*0576*/ 	.byte	0x3f
	.zero		1


	//   ....[78]....
        /*0578*/ 	.word	0x00007d90
        /*057c*/ 	.word	0x00000006
        /*0580*/ 	.word	0x00000000
        /*0584*/ 	.short	0x010a
        /*0586*/ 	.byte	0x3f
	.zero		1


	//   ....[79]....
        /*0588*/ 	.word	0x00007e20
        /*058c*/ 	.word	0x00000009
        /*0590*/ 	.word	0x00000000
        /*0594*/ 	.short	0x010a
        /*0596*/ 	.byte	0x3f
	.zero		1


	//   ....[80]....
        /*0598*/ 	.word	0x00007eb0
        /*059c*/ 	.word	0x00000006
        /*05a0*/ 	.word	0x00000000
        /*05a4*/ 	.short	0x010a
        /*05a6*/ 	.byte	0x3f
	.zero		1


	//   ....[81]....
        /*05a8*/ 	.word	0x00007f40
        /*05ac*/ 	.word	0x00000009
        /*05b0*/ 	.word	0x00000000
        /*05b4*/ 	.short	0x010a
        /*05b6*/ 	.byte	0x3f
	.zero		1


	//   ....[82]....
        /*05b8*/ 	.word	0x00007fd0
        /*05bc*/ 	.word	0x00000006
        /*05c0*/ 	.word	0x00000000
        /*05c4*/ 	.short	0x010a
        /*05c6*/ 	.byte	0x3f
	.zero		1


	//   ....[83]....
        /*05c8*/ 	.word	0x00008060
        /*05cc*/ 	.word	0x00000009
        /*05d0*/ 	.word	0x00000000
        /*05d4*/ 	.short	0x010a
        /*05d6*/ 	.byte	0x3f
	.zero		1


	//   ....[84]....
        /*05d8*/ 	.word	0x000080f0
        /*05dc*/ 	.word	0x00000006
        /*05e0*/ 	.word	0x00000000
        /*05e4*/ 	.short	0x010a
        /*05e6*/ 	.byte	0x3f
	.zero		1


	//   ....[85]....
        /*05e8*/ 	.word	0x00008180
        /*05ec*/ 	.word	0x00000009
        /*05f0*/ 	.word	0x00000000
        /*05f4*/ 	.short	0x010a
        /*05f6*/ 	.byte	0x3f
	.zero		1


	//   ....[86]....
        /*05f8*/ 	.word	0x00008210
        /*05fc*/ 	.word	0x00000006
        /*0600*/ 	.word	0x00000000
        /*0604*/ 	.short	0x010a
        /*0606*/ 	.byte	0x3f
	.zero		1


	//   ....[87]....
        /*0608*/ 	.word	0x000082a0
        /*060c*/ 	.word	0x00000009
        /*0610*/ 	.word	0x00000000
        /*0614*/ 	.short	0x010a
        /*0616*/ 	.byte	0x3f
	.zero		1


	//   ....[88]....
        /*0618*/ 	.word	0x00008330
        /*061c*/ 	.word	0x00000006
        /*0620*/ 	.word	0x00000000
        /*0624*/ 	.short	0x010a
        /*0626*/ 	.byte	0x3f
	.zero		1


	//   ....[89]....
        /*0628*/ 	.word	0x000083c0
        /*062c*/ 	.word	0x00000009
        /*0630*/ 	.word	0x00000000
        /*0634*/ 	.short	0x010a
        /*0636*/ 	.byte	0x3f
	.zero		1


	//   ....[90]....
        /*0638*/ 	.word	0x00008450
        /*063c*/ 	.word	0x00000008
        /*0640*/ 	.word	0x00000000
        /*0644*/ 	.short	0x010a
        /*0646*/ 	.byte	0x3f
	.zero		1


	//   ....[91]....
        /*0648*/ 	.word	0x000084e0
        /*064c*/ 	.word	0x0000000b
        /*0650*/ 	.word	0x00000000
        /*0654*/ 	.short	0x010a
        /*0656*/ 	.byte	0x3f
	.zero		1


	//   ....[92]....
        /*0658*/ 	.word	0x00008570
        /*065c*/ 	.word	0x00000003
        /*0660*/ 	.word	0x00000000
        /*0664*/ 	.short	0x010a
        /*0666*/ 	.byte	0x3f
	.zero		1


	//   ....[93]....
        /*0668*/ 	.word	0x000085e0
        /*066c*/ 	.word	0x00000011
        /*0670*/ 	.word	0xfffffff8
        /*0674*/ 	.short	0x010a
        /*0676*/ 	.byte	0x3f
	.zero		1


	//   ....[94]....
        /*0678*/ 	.word	0x00008640
        /*067c*/ 	.word	0x00000011
        /*0680*/ 	.word	0x00000000
        /*0684*/ 	.short	0x010a
        /*0686*/ 	.byte	0x3f
	.zero		1


	//   ....[95]....
        /*0688*/ 	.word	0x000086a0
        /*068c*/ 	.word	0x00000013
        /*0690*/ 	.word	0x00000000
        /*0694*/ 	.short	0x010a
        /*0696*/ 	.byte	0x3f
	.zero		1


	//   ....[96]....
        /*0698*/ 	.word	0x00008700
        /*069c*/ 	.word	0x00000011
        /*06a0*/ 	.word	0x00000008
        /*06a4*/ 	.short	0x010a
        /*06a6*/ 	.byte	0x3f
	.zero		1


	//   ....[97]....
        /*06a8*/ 	.word	0x000087d0
        /*06ac*/ 	.word	0x00000013
        /*06b0*/ 	.word	0x000000c8
        /*06b4*/ 	.short	0x010a
        /*06b6*/ 	.byte	0x3f
	.zero		1


	//   ....[98]....
        /*06b8*/ 	.word	0x000088b0
        /*06bc*/ 	.word	0x00000005
        /*06c0*/ 	.word	0x00000000
        /*06c4*/ 	.short	0x010a
        /*06c6*/ 	.byte	0x3f
	.zero		1


	//   ....[99]....
        /*06c8*/ 	.word	0x00008900
        /*06cc*/ 	.word	0x00000007
        /*06d0*/ 	.word	0x00000000
        /*06d4*/ 	.short	0x010a
        /*06d6*/ 	.byte	0x3f
	.zero		1


	//   ....[100]....
        /*06d8*/ 	.word	0x00008950
        /*06dc*/ 	.word	0x00000006
        /*06e0*/ 	.word	0x00000000
        /*06e4*/ 	.short	0x010a
        /*06e6*/ 	.byte	0x3f
	.zero		1


	//   ....[101]....
        /*06e8*/ 	.word	0x000089a0
        /*06ec*/ 	.word	0x00000009
        /*06f0*/ 	.word	0x00000000
        /*06f4*/ 	.short	0x010a
        /*06f6*/ 	.byte	0x3f
	.zero		1


	//   ....[102]....
        /*06f8*/ 	.word	0x000089f0
        /*06fc*/ 	.word	0x00000006
        /*0700*/ 	.word	0x00000000
        /*0704*/ 	.short	0x010a
        /*0706*/ 	.byte	0x3f
	.zero		1


	//   ....[103]....
        /*0708*/ 	.word	0x00008a40
        /*070c*/ 	.word	0x00000009
        /*0710*/ 	.word	0x00000000
        /*0714*/ 	.short	0x010a
        /*0716*/ 	.byte	0x3f
	.zero		1


	//   ....[104]....
        /*0718*/ 	.word	0x00008a90
        /*071c*/ 	.word	0x00000006
        /*0720*/ 	.word	0x00000000
        /*0724*/ 	.short	0x010a
        /*0726*/ 	.byte	0x3f
	.zero		1


	//   ....[105]....
        /*0728*/ 	.word	0x00008ae0
        /*072c*/ 	.word	0x00000009
        /*0730*/ 	.word	0x00000000
        /*0734*/ 	.short	0x010a
        /*0736*/ 	.byte	0x3f
	.zero		1


	//   ....[106]....
        /*0738*/ 	.word	0x00008b30
        /*073c*/ 	.word	0x00000006
        /*0740*/ 	.word	0x00000000
        /*0744*/ 	.short	0x010a
        /*0746*/ 	.byte	0x3f
	.zero		1


	//   ....[107]....
        /*0748*/ 	.word	0x00008b80
        /*074c*/ 	.word	0x00000009
        /*0750*/ 	.word	0x00000000
        /*0754*/ 	.short	0x010a
        /*0756*/ 	.byte	0x3f
	.zero		1


	//   ....[108]....
        /*0758*/ 	.word	0x00008bd0
        /*075c*/ 	.word	0x00000006
        /*0760*/ 	.word	0x00000000
        /*0764*/ 	.short	0x010a
        /*0766*/ 	.byte	0x3f
	.zero		1


	//   ....[109]....
        /*0768*/ 	.word	0x00008c20
        /*076c*/ 	.word	0x00000009
        /*0770*/ 	.word	0x00000000
        /*0774*/ 	.short	0x010a
        /*0776*/ 	.byte	0x3f
	.zero		1


	//   ....[110]....
        /*0778*/ 	.word	0x00008c70
        /*077c*/ 	.word	0x00000006
        /*0780*/ 	.word	0x00000000
        /*0784*/ 	.short	0x010a
        /*0786*/ 	.byte	0x3f
	.zero		1


	//   ....[111]....
        /*0788*/ 	.word	0x00008cc0
        /*078c*/ 	.word	0x00000009
        /*0790*/ 	.word	0x00000000
        /*0794*/ 	.short	0x010a
        /*0796*/ 	.byte	0x3f
	.zero		1


	//   ....[112]....
        /*0798*/ 	.word	0x00008d10
        /*079c*/ 	.word	0x00000006
        /*07a0*/ 	.word	0x00000000
        /*07a4*/ 	.short	0x010a
        /*07a6*/ 	.byte	0x3f
	.zero		1


	//   ....[113]....
        /*07a8*/ 	.word	0x00008d60
        /*07ac*/ 	.word	0x00000009
        /*07b0*/ 	.word	0x00000000
        /*07b4*/ 	.short	0x010a
        /*07b6*/ 	.byte	0x3f
	.zero		1


	//   ....[114]....
        /*07b8*/ 	.word	0x00008db0
        /*07bc*/ 	.word	0x00000006
        /*07c0*/ 	.word	0x00000000
        /*07c4*/ 	.short	0x010a
        /*07c6*/ 	.byte	0x3f
	.zero		1


	//   ....[115]....
        /*07c8*/ 	.word	0x00008e00
        /*07cc*/ 	.word	0x00000009
        /*07d0*/ 	.word	0x00000000
        /*07d4*/ 	.short	0x010a
        /*07d6*/ 	.byte	0x3f
	.zero		1


	//   ....[116]....
        /*07d8*/ 	.word	0x00008e50
        /*07dc*/ 	.word	0x00000006
        /*07e0*/ 	.word	0x00000000
        /*07e4*/ 	.short	0x010a
        /*07e6*/ 	.byte	0x3f
	.zero		1


	//   ....[117]....
        /*07e8*/ 	.word	0x00008ea0
        /*07ec*/ 	.word	0x00000009
        /*07f0*/ 	.word	0x00000000
        /*07f4*/ 	.short	0x010a
        /*07f6*/ 	.byte	0x3f
	.zero		1


	//   ....[118]....
        /*07f8*/ 	.word	0x00008ef0
        /*07fc*/ 	.word	0x00000006
        /*0800*/ 	.word	0x00000000
        /*0804*/ 	.short	0x010a
        /*0806*/ 	.byte	0x3f
	.zero		1


	//   ....[119]....
        /*0808*/ 	.word	0x00008f40
        /*080c*/ 	.word	0x00000009
        /*0810*/ 	.word	0x00000000
        /*0814*/ 	.short	0x010a
        /*0816*/ 	.byte	0x3f
	.zero		1


	//   ....[120]....
        /*0818*/ 	.word	0x00008f90
        /*081c*/ 	.word	0x00000008
        /*0820*/ 	.word	0x00000000
        /*0824*/ 	.short	0x010a
        /*0826*/ 	.byte	0x3f
	.zero		1


	//   ....[121]....
        /*0828*/ 	.word	0x00008fe0
        /*082c*/ 	.word	0x0000000b
        /*0830*/ 	.word	0x00000000
        /*0834*/ 	.short	0x010a
        /*0836*/ 	.byte	0x3f
	.zero		1


	//----- nvinfo : EIATTR_NUM_MBARRIERS
	.align		4
.L_28:
        /*0838*/ 	.byte	0x03, 0x38
        /*083a*/ 	.short	0x0038


	//----- nvinfo : EIATTR_EXIT_INSTR_OFFSETS
	.align		4
        /*083c*/ 	.byte	0x04, 0x1c
        /*083e*/ 	.short	(.L_30 - .L_29)


	//   ....[0]....
.L_29:
        /*0840*/ 	.word	0x00001670


	//   ....[1]....
        /*0844*/ 	.word	0x000016d0


	//   ....[2]....
        /*0848*/ 	.word	0x00006a10


	//   ....[3]....
        /*084c*/ 	.word	0x00006a40


	//   ....[4]....
        /*0850*/ 	.word	0x000085c0


	//----- nvinfo : EIATTR_MAX_THREADS
	.align		4
.L_30:
        /*0854*/ 	.byte	0x04, 0x05
        /*0856*/ 	.short	(.L_32 - .L_31)
.L_31:
        /*0858*/ 	.word	0x00000180
        /*085c*/ 	.word	0x00000001
        /*0860*/ 	.word	0x00000001


	//----- nvinfo : EIATTR_CRS_STACK_SIZE
	.align		4
.L_32:
        /*0864*/ 	.byte	0x04, 0x1e
        /*0866*/ 	.short	(.L_34 - .L_33)
.L_33:
        /*0868*/ 	.word	0x00000000


	//----- nvinfo : EIATTR_CBANK_PARAM_SIZE
	.align		4
.L_34:
        /*086c*/ 	.byte	0x03, 0x19
        /*086e*/ 	.short	0x0470


	//----- nvinfo : EIATTR_PARAM_CBANK
	.align		4
        /*0870*/ 	.byte	0x04, 0x0a
        /*0872*/ 	.short	(.L_36 - .L_35)
	.align		4
.L_35:
        /*0874*/ 	.word	index@(.nv.constant0._ZN7cutlass13device_kernelINS_4gemm6kernel13GemmUniversalIN4cute5tupleIJiiiiEEENS1_10collective13CollectiveMmaINS1_37MainloopSm90TmaGmmaWarpSpecializedFP8ILi25ENS5_IJNS4_1CILi2EEENSA_ILi1EEESC_EEENS1_32KernelTmaWarpSpecializedPingpongEEENS5_IJNSA_ILi64EEENSA_ILi80EEESG_EEENS_12float_e4m3_tENS5_IJlSC_lEEESJ_SK_NS4_8TiledMMAINS4_8MMA_AtomIJNS4_4SM904GMMA30MMA_64x16x32_F32E4M3E4M3_SS_TNILNSO_7ScaleInE1ELSQ_1EEEEEENS4_6LayoutINS5_IJSC_SC_SC_EEENS5_IJNSA_ILi0EEESV_SV_EEEEENS5_IJNS4_10UnderscoreESY_SY_EEEEENS4_13SM90_TMA_LOADENS4_14ComposedLayoutINS4_7SwizzleILi2ELi4ELi3EEENS4_18smem_ptr_flag_bitsILi8EEENST_INS5_IJNSA_ILi8EEESG_EEENS5_IJSG_SC_EEEEEEEvNS4_8identityENS4_23SM90_TMA_LOAD_MULTICASTES1B_vS1C_EENS_8epilogue10collective6detail29Sm90TmaWarpSpecializedAdapterINS1G_15DefaultEpilogueISJ_SK_SK_NS1F_6thread17LinearCombinationISJ_Li1EffLNS1K_9ScaleType4KindE0ELNS_15FloatRoundStyleE2ESJ_EENS1_15EpilogueDefaultEEEEEvvEEEEvNT_6ParamsE)
        /*0878*/ 	.short	0x0210
        /*087a*/ 	.short	0x0470


	//----- nvinfo : EIATTR_SW_WAR
	.align		4
.L_36:
        /*087c*/ 	.byte	0x04, 0x36
        /*087e*/ 	.short	(.L_38 - .L_37)
.L_37:
        /*0880*/ 	.word	0x00000008
.L_38:


//--------------------- .nv.callgraph             --------------------------
	.section	.nv.callgraph,"",@"SHT_CUDA_CALLGRAPH"
	.align	4
	.sectionentsize	8
	.align		4
        /*0000*/ 	.word	0x00000000
	.align		4
        /*0004*/ 	.word	0xffffffff
	.align		4
        /*0008*/ 	.word	0x00000000
	.align		4
        /*000c*/ 	.word	0xfffffffe
	.align		4
        /*0010*/ 	.word	0x00000000
	.align		4
        /*0014*/ 	.word	0xfffffffd
	.align		4
        /*0018*/ 	.word	0x00000000
	.align		4
        /*001c*/ 	.word	0xfffffffc


//--------------------- .nv.constant4             --------------------------
	.section	.nv.constant4,"a",@progbits
	.align	8
	.align		8
.nv.constant4:
        /*0000*/ 	.dword	_ZN40_INTERNAL_f77385a0_4_k_cu_93ad1245_164634cuda3std3__45__cpo5beginE
	.align		8
        /*0008*/ 	.dword	_ZN40_INTERNAL_f77385a0_4_k_cu_93ad1245_164634cuda3std3__45__cpo3endE
	.align		8
        /*0010*/ 	.dword	_ZN40_INTERNAL_f77385a0_4_k_cu_93ad1245_164634cuda3std3__45__cpo6cbeginE
	.align		8
        /*0018*/ 	.dword	_ZN40_INTERNAL_f77385a0_4_k_cu_93ad1245_164634cuda3std3__45__cpo4cendE
	.align		8
        /*0020*/ 	.dword	_ZN40_INTERNAL_f77385a0_4_k_cu_93ad1245_164634cuda3std3__442_GLOBAL__N__f77385a0_4_k_cu_93ad1245_164636ignoreE
	.align		8
        /*0028*/ 	.dword	_ZN40_INTERNAL_f77385a0_4_k_cu_93ad1245_164634cuda3std3__419piecewise_constructE
	.align		8
        /*0030*/ 	.dword	_ZN40_INTERNAL_f77385a0_4_k_cu_93ad1245_164634cuda3std3__48in_placeE
	.align		8
        /*0038*/ 	.dword	_ZN40_INTERNAL_f77385a0_4_k_cu_93ad1245_164634cuda3std6ranges3__45__cpo4swapE
	.align		8
        /*0040*/ 	.dword	_ZN40_INTERNAL_f77385a0_4_k_cu_93ad1245_164634cuda3std6ranges3__45__cpo9iter_moveE
	.align		8
        /*0048*/ 	.dword	_ZN40_INTERNAL_f77385a0_4_k_cu_93ad1245_164634cute7productE
	.align		8
        /*0050*/ 	.dword	_ZN40_INTERNAL_f77385a0_4_k_cu_93ad1245_164634cute1_E


//--------------------- .text._ZN7cutlass13device_kernelINS_4gemm6kernel13GemmUniversalIN4cute5tupleIJiiiiEEENS1_10collective13CollectiveMmaINS1_37MainloopSm90TmaGmmaWarpSpecializedFP8ILi25ENS5_IJNS4_1CILi2EEENSA_ILi1EEESC_EEENS1_32KernelTmaWarpSpecializedPingpongEEENS5_IJNSA_ILi64EEENSA_ILi80EEESG_EEENS_12float_e4m3_tENS5_IJlSC_lEEESJ_SK_NS4_8TiledMMAINS4_8MMA_AtomIJNS4_4SM904GMMA30MMA_64x16x32_F32E4M3E4M3_SS_TNILNSO_7ScaleInE1ELSQ_1EEEEEENS4_6LayoutINS5_IJSC_SC_SC_EEENS5_IJNSA_ILi0EEESV_SV_EEEEENS5_IJNS4_10UnderscoreESY_SY_EEEEENS4_13SM90_TMA_LOADENS4_14ComposedLayoutINS4_7SwizzleILi2ELi4ELi3EEENS4_18smem_ptr_flag_bitsILi8EEENST_INS5_IJNSA_ILi8EEESG_EEENS5_IJSG_SC_EEEEEEEvNS4_8identityENS4_23SM90_TMA_LOAD_MULTICASTES1B_vS1C_EENS_8epilogue10collective6detail29Sm90TmaWarpSpecializedAdapterINS1G_15DefaultEpilogueISJ_SK_SK_NS1F_6thread17LinearCombinationISJ_Li1EffLNS1K_9ScaleType4KindE0ELNS_15FloatRoundStyleE2ESJ_EENS1_15EpilogueDefaultEEEEEvvEEEEvNT_6ParamsE --------------------------
	.section	.text._ZN7cutlass13device_kernelINS_4gemm6kernel13GemmUniversalIN4cute5tupleIJiiiiEEENS1_10collective13CollectiveMmaINS1_37MainloopSm90TmaGmmaWarpSpecializedFP8ILi25ENS5_IJNS4_1CILi2EEENSA_ILi1EEESC_EEENS1_32KernelTmaWarpSpecializedPingpongEEENS5_IJNSA_ILi64EEENSA_ILi80EEESG_EEENS_12float_e4m3_tENS5_IJlSC_lEEESJ_SK_NS4_8TiledMMAINS4_8MMA_AtomIJNS4_4SM904GMMA30MMA_64x16x32_F32E4M3E4M3_SS_TNILNSO_7ScaleInE1ELSQ_1EEEEEENS4_6LayoutINS5_IJSC_SC_SC_EEENS5_IJNSA_ILi0EEESV_SV_EEEEENS5_IJNS4_10UnderscoreESY_SY_EEEEENS4_13SM90_TMA_LOADENS4_14ComposedLayoutINS4_7SwizzleILi2ELi4ELi3EEENS4_18smem_ptr_flag_bitsILi8EEENST_INS5_IJNSA_ILi8EEESG_EEENS5_IJSG_SC_EEEEEEEvNS4_8identityENS4_23SM90_TMA_LOAD_MULTICASTES1B_vS1C_EENS_8epilogue10collective6detail29Sm90TmaWarpSpecializedAdapterINS1G_15DefaultEpilogueISJ_SK_SK_NS1F_6thread17LinearCombinationISJ_Li1EffLNS1K_9ScaleType4KindE0ELNS_15FloatRoundStyleE2ESJ_EENS1_15EpilogueDefaultEEEEEvvEEEEvNT_6ParamsE,"ax",@progbits
	.align	128
.text._ZN7cutlass13device_kernelINS_4gemm6kernel13GemmUniversalIN4cute5tupleIJiiiiEEENS1_10collective13CollectiveMmaINS1_37MainloopSm90TmaGmmaWarpSpecializedFP8ILi25ENS5_IJNS4_1CILi2EEENSA_ILi1EEESC_EEENS1_32KernelTmaWarpSpecializedPingpongEEENS5_IJNSA_ILi64EEENSA_ILi80EEESG_EEENS_12float_e4m3_tENS5_IJlSC_lEEESJ_SK_NS4_8TiledMMAINS4_8MMA_AtomIJNS4_4SM904GMMA30MMA_64x16x32_F32E4M3E4M3_SS_TNILNSO_7ScaleInE1ELSQ_1EEEEEENS4_6LayoutINS5_IJSC_SC_SC_EEENS5_IJNSA_ILi0EEESV_SV_EEEEENS5_IJNS4_10UnderscoreESY_SY_EEEEENS4_13SM90_TMA_LOADENS4_14ComposedLayoutINS4_7SwizzleILi2ELi4ELi3EEENS4_18smem_ptr_flag_bitsILi8EEENST_INS5_IJNSA_ILi8EEESG_EEENS5_IJSG_SC_EEEEEEEvNS4_8identityENS4_23SM90_TMA_LOAD_MULTICASTES1B_vS1C_EENS_8epilogue10collective6detail29Sm90TmaWarpSpecializedAdapterINS1G_15DefaultEpilogueISJ_SK_SK_NS1F_6thread17LinearCombinationISJ_Li1EffLNS1K_9ScaleType4KindE0ELNS_15FloatRoundStyleE2ESJ_EENS1_15EpilogueDefaultEEEEEvvEEEEvNT_6ParamsE:
        .type           _ZN7cutlass13device_kernelINS_4gemm6kernel13GemmUniversalIN4cute5tupleIJiiiiEEENS1_10collective13CollectiveMmaINS1_37MainloopSm90TmaGmmaWarpSpecializedFP8ILi25ENS5_IJNS4_1CILi2EEENSA_ILi1EEESC_EEENS1_32KernelTmaWarpSpecializedPingpongEEENS5_IJNSA_ILi64EEENSA_ILi80EEESG_EEENS_12float_e4m3_tENS5_IJlSC_lEEESJ_SK_NS4_8TiledMMAINS4_8MMA_AtomIJNS4_4SM904GMMA30MMA_64x16x32_F32E4M3E4M3_SS_TNILNSO_7ScaleInE1ELSQ_1EEEEEENS4_6LayoutINS5_IJSC_SC_SC_EEENS5_IJNSA_ILi0EEESV_SV_EEEEENS5_IJNS4_10UnderscoreESY_SY_EEEEENS4_13SM90_TMA_LOADENS4_14ComposedLayoutINS4_7SwizzleILi2ELi4ELi3EEENS4_18smem_ptr_flag_bitsILi8EEENST_INS5_IJNSA_ILi8EEESG_EEENS5_IJSG_SC_EEEEEEEvNS4_8identityENS4_23SM90_TMA_LOAD_MULTICASTES1B_vS1C_EENS_8epilogue10collective6detail29Sm90TmaWarpSpecializedAdapterINS1G_15DefaultEpilogueISJ_SK_SK_NS1F_6thread17LinearCombinationISJ_Li1EffLNS1K_9ScaleType4KindE0ELNS_15FloatRoundStyleE2ESJ_EENS1_15EpilogueDefaultEEEEEvvEEEEvNT_6ParamsE,@function
        .size           _ZN7cutlass13device_kernelINS_4gemm6kernel13GemmUniversalIN4cute5tupleIJiiiiEEENS1_10collective13CollectiveMmaINS1_37MainloopSm90TmaGmmaWarpSpecializedFP8ILi25ENS5_IJNS4_1CILi2EEENSA_ILi1EEESC_EEENS1_32KernelTmaWarpSpecializedPingpongEEENS5_IJNSA_ILi64EEENSA_ILi80EEESG_EEENS_12float_e4m3_tENS5_IJlSC_lEEESJ_SK_NS4_8TiledMMAINS4_8MMA_AtomIJNS4_4SM904GMMA30MMA_64x16x32_F32E4M3E4M3_SS_TNILNSO_7ScaleInE1ELSQ_1EEEEEENS4_6LayoutINS5_IJSC_SC_SC_EEENS5_IJNSA_ILi0EEESV_SV_EEEEENS5_IJNS4_10UnderscoreESY_SY_EEEEENS4_13SM90_TMA_LOADENS4_14ComposedLayoutINS4_7SwizzleILi2ELi4ELi3EEENS4_18smem_ptr_flag_bitsILi8EEENST_INS5_IJNSA_ILi8EEESG_EEENS5_IJSG_SC_EEEEEEEvNS4_8identityENS4_23SM90_TMA_LOAD_MULTICASTES1B_vS1C_EENS_8epilogue10collective6detail29Sm90TmaWarpSpecializedAdapterINS1G_15DefaultEpilogueISJ_SK_SK_NS1F_6thread17LinearCombinationISJ_Li1EffLNS1K_9ScaleType4KindE0ELNS_15FloatRoundStyleE2ESJ_EENS1_15EpilogueDefaultEEEEEvvEEEEvNT_6ParamsE,(.L_x_203 - _ZN7cutlass13device_kernelINS_4gemm6kernel13GemmUniversalIN4cute5tupleIJiiiiEEENS1_10collective13CollectiveMmaINS1_37MainloopSm90TmaGmmaWarpSpecializedFP8ILi25ENS5_IJNS4_1CILi2EEENSA_ILi1EEESC_EEENS1_32KernelTmaWarpSpecializedPingpongEEENS5_IJNSA_ILi64EEENSA_ILi80EEESG_EEENS_12float_e4m3_tENS5_IJlSC_lEEESJ_SK_NS4_8TiledMMAINS4_8MMA_AtomIJNS4_4SM904GMMA30MMA_64x16x32_F32E4M3E4M3_SS_TNILNSO_7ScaleInE1ELSQ_1EEEEEENS4_6LayoutINS5_IJSC_SC_SC_EEENS5_IJNSA_ILi0EEESV_SV_EEEEENS5_IJNS4_10UnderscoreESY_SY_EEEEENS4_13SM90_TMA_LOADENS4_14ComposedLayoutINS4_7SwizzleILi2ELi4ELi3EEENS4_18smem_ptr_flag_bitsILi8EEENST_INS5_IJNSA_ILi8EEESG_EEENS5_IJSG_SC_EEEEEEEvNS4_8identityENS4_23SM90_TMA_LOAD_MULTICASTES1B_vS1C_EENS_8epilogue10collective6detail29Sm90TmaWarpSpecializedAdapterINS1G_15DefaultEpilogueISJ_SK_SK_NS1F_6thread17LinearCombinationISJ_Li1EffLNS1K_9ScaleType4KindE0ELNS_15FloatRoundStyleE2ESJ_EENS1_15EpilogueDefaultEEEEEvvEEEEvNT_6ParamsE)
        .other          _ZN7cutlass13device_kernelINS_4gemm6kernel13GemmUniversalIN4cute5tupleIJiiiiEEENS1_10collective13CollectiveMmaINS1_37MainloopSm90TmaGmmaWarpSpecializedFP8ILi25ENS5_IJNS4_1CILi2EEENSA_ILi1EEESC_EEENS1_32KernelTmaWarpSpecializedPingpongEEENS5_IJNSA_ILi64EEENSA_ILi80EEESG_EEENS_12float_e4m3_tENS5_IJlSC_lEEESJ_SK_NS4_8TiledMMAINS4_8MMA_AtomIJNS4_4SM904GMMA30MMA_64x16x32_F32E4M3E4M3_SS_TNILNSO_7ScaleInE1ELSQ_1EEEEEENS4_6LayoutINS5_IJSC_SC_SC_EEENS5_IJNSA_ILi0EEESV_SV_EEEEENS5_IJNS4_10UnderscoreESY_SY_EEEEENS4_13SM90_TMA_LOADENS4_14ComposedLayoutINS4_7SwizzleILi2ELi4ELi3EEENS4_18smem_ptr_flag_bitsILi8EEENST_INS5_IJNSA_ILi8EEESG_EEENS5_IJSG_SC_EEEEEEEvNS4_8identityENS4_23SM90_TMA_LOAD_MULTICASTES1B_vS1C_EENS_8epilogue10collective6detail29Sm90TmaWarpSpecializedAdapterINS1G_15DefaultEpilogueISJ_SK_SK_NS1F_6thread17LinearCombinationISJ_Li1EffLNS1K_9ScaleType4KindE0ELNS_15FloatRoundStyleE2ESJ_EENS1_15EpilogueDefaultEEEEEvvEEEEvNT_6ParamsE,@"STO_CUDA_ENTRY STV_DEFAULT"
_ZN7cutlass13device_kernelINS_4gemm6kernel13GemmUniversalIN4cute5tupleIJiiiiEEENS1_10collective13CollectiveMmaINS1_37MainloopSm90TmaGmmaWarpSpecializedFP8ILi25ENS5_IJNS4_1CILi2EEENSA_ILi1EEESC_EEENS1_32KernelTmaWarpSpecializedPingpongEEENS5_IJNSA_ILi64EEENSA_ILi80EEESG_EEENS_12float_e4m3_tENS5_IJlSC_lEEESJ_SK_NS4_8TiledMMAINS4_8MMA_AtomIJNS4_4SM904GMMA30MMA_64x16x32_F32E4M3E4M3_SS_TNILNSO_7ScaleInE1ELSQ_1EEEEEENS4_6LayoutINS5_IJSC_SC_SC_EEENS5_IJNSA_ILi0EEESV_SV_EEEEENS5_IJNS4_10UnderscoreESY_SY_EEEEENS4_13SM90_TMA_LOADENS4_14ComposedLayoutINS4_7SwizzleILi2ELi4ELi3EEENS4_18smem_ptr_flag_bitsILi8EEENST_INS5_IJNSA_ILi8EEESG_EEENS5_IJSG_SC_EEEEEEEvNS4_8identityENS4_23SM90_TMA_LOAD_MULTICASTES1B_vS1C_EENS_8epilogue10collective6detail29Sm90TmaWarpSpecializedAdapterINS1G_15DefaultEpilogueISJ_SK_SK_NS1F_6thread17LinearCombinationISJ_Li1EffLNS1K_9ScaleType4KindE0ELNS_15FloatRoundStyleE2ESJ_EENS1_15EpilogueDefaultEEEEEvvEEEEvNT_6ParamsE:
[----:B------:R-:W-:Y:S01]  /*0000*/  LDC R1, c[0x0][0x28] ;  /* 0x00000a00ff017b82 */ /* 0x000fe20000000800 */
[----:B------:R-:W0:Y:S01]  /*0010*/  S2R R11, SR_TID.X ;  /* 0x00000000000b7919 */ /* 0x000e220000002100 */
[----:B------:R-:W-:Y:S01]  /*0020*/  ELECT P0, URZ, PT ;  /* 0x00000000003f782f */ /* 0x000fe20003800000 */
[----:B------:R-:W-:Y:S01]  /*0030*/  BSSY B0, `(.L_x_0) ;  /* 0x000000f000007945 */ /* 0x000fe20003800000 */
[--C-:B0-----:R-:W-:Y:S02]  /*0040*/  SHF.R.U32.HI R0, RZ, 0x5, R11.reuse ;  /* 0x00000005ff007819 */ /* 0x101fe4000001160b */
[----:B------:R-:W-:-:S03]  /*0050*/  SHF.R.U32.HI R5, RZ, 0x7, R11 ;  /* 0x00000007ff057819 */ /* 0x000fc6000001160b */
[----:B------:R-:W0:Y:S04]  /*0060*/  SHFL.IDX PT, R2, R0, RZ, 0x1f ;  /* 0x00001fff00027589 */ /* 0x000e2800000e0000 */
[----:B------:R1:W2:Y:S01]  /*0070*/  SHFL.IDX PT, R6, R5, RZ, 0x1f ;  /* 0x00001fff05067589 */ /* 0x0002a200000e0000 */
[----:B0-----:R-:W-:-:S13]  /*0080*/  ISETP.NE.OR P0, PT, R2, RZ, !P0 ;  /* 0x000000ff0200720c */ /* 0x001fda0004705670 */
[----:B-12---:R-:W-:Y:S05]  /*0090*/  @P0 BRA `(.L_x_1) ;  /* 0x0000000000200947 */ /* 0x006fea0003800000 */
[----:B------:R-:W-:Y:S02]  /*00a0*/  ULDC.64 UR4, c[0x0][0x198] ;  /* 0x0000660000047ab9 */ /* 0x000fe40000000a00 */
[----:B------:R-:W-:Y:S02]  /*00b0*/  UIADD3 UR6, UP0, UR4, 0xf0, URZ ;  /* 0x000000f004067890 */ /* 0x000fe4000ff1e03f */
[----:B------:R-:W-:Y:S02]  /*00c0*/  UIADD3 UR4, UP1, UR4, 0x1f0, URZ ;  /* 0x000001f004047890 */ /* 0x000fe4000ff3e03f */
[----:B------:R-:W-:Y:S02]  /*00d0*/  UIADD3.X UR7, URZ, UR5, URZ, UP0, !UPT ;  /* 0x000000053f077290 */ /* 0x000fe400087fe43f */
[----:B------:R-:W-:-:S07]  /*00e0*/  UIADD3.X UR5, URZ, UR5, URZ, UP1, !UPT ;  /* 0x000000053f057290 */ /* 0x000fce0008ffe43f */
[----:B------:R0:W-:Y:S02]  /*00f0*/  UTMACCTL.PF [UR6] ;  /* 0x00000000060079b9 */ /* 0x0001e40008040000 */
[----:B------:R0:W-:Y:S02]  /*0100*/  UTMACCTL.PF [UR4] ;  /* 0x00000000040079b9 */ /* 0x0001e40008040000 */
[----:B0-----:R-:W-:Y:S01]  /*0110*/  NOP ;  /* 0x0000000000007918 */ /* 0x001fe20000000000 */
.L_x_1:
[----:B------:R-:W-:Y:S05]  /*0120*/  BSYNC B0 ;  /* 0x0000000000007941 */ /* 0x000fea0003800000 */
.L_x_0:
[----:B------:R-:W0:Y:S02]  /*0130*/  SHFL.IDX PT, R7, R0, RZ, 0x1f ;  /* 0x00001fff00077589 */ /* 0x000e2400000e0000 */
[----:B0-----:R-:W-:-:S13]  /*0140*/  ISETP.NE.AND P0, PT, R7, RZ, PT ;  /* 0x000000ff0700720c */ /* 0x001fda0003f05270 */
[----:B------:R-:W-:Y:S05]  /*0150*/  @P0 BRA `(.L_x_2) ;  /* 0x00000004000c0947 */ /* 0x000fea0003800000 */
[----:B------:R-:W-:Y:S01]  /*0160*/  ELECT P0, URZ, PT ;  /* 0x00000000003f782f */ /* 0x000fe20003800000 */
[----:B------:R-:W-:-:S12]  /*0170*/  BSSY B0, `(.L_x_2) ;  /* 0x0000041000007945 */ /* 0x000fd80003800000 */
[----:B------:R-:W-:Y:S05]  /*0180*/  @!P0 BRA `(.L_x_3) ;  /* 0x0000000000fc8947 */ /* 0x000fea0003800000 */
[----:B------:R-:W0:Y:S01]  /*0190*/  S2UR UR8, SR_CgaCtaId ;  /* 0x00000000000879c3 */ /* 0x000e220000008800 */
[----:B------:R-:W-:Y:S01]  /*01a0*/  UMOV UR4, 0x400 ;  /* 0x0000040000047882 */ /* 0x000fe20000000000 */
[----:B------:R-:W-:Y:S01]  /*01b0*/  UMOV UR5, 0x1 ;  /* 0x0000000100057882 */ /* 0x000fe20000000000 */
[----:B------:R-:W-:Y:S02]  /*01c0*/  UMOV UR6, 0x2 ;  /* 0x0000000200067882 */ /* 0x000fe40000000000 */
[----:B------:R-:W-:-:S04]  /*01d0*/  UIADD3 UR6, -UR6, 0x100000, URZ ;  /* 0x0010000006067890 */ /* 0x000fc8000fffe13f */
[----:B------:R-:W-:Y:S02]  /*01e0*/  USHF.L.U32 UR7, UR6, 0xb, URZ ;  /* 0x0000000b06077899 */ /* 0x000fe4000800063f */
[----:B------:R-:W-:Y:S02]  /*01f0*/  USHF.L.U32 UR6, UR6, 0x1, URZ ;  /* 0x0000000106067899 */ /* 0x000fe4000800063f */
[----:B0-----:R-:W-:Y:S02]  /*0200*/  ULEA UR8, UR8, UR4, 0x18 ;  /* 0x0000000408087291 */ /* 0x001fe4000f8ec03f */
[----:B------:R-:W-:-:S04]  /*0210*/  UIADD3 UR4, -UR5, 0x100000, URZ ;  /* 0x0010000005047890 */ /* 0x000fc8000fffe13f */
[----:B------:R-:W-:Y:S02]  /*0220*/  USHF.L.U32 UR5, UR4, 0xb, URZ ;  /* 0x0000000b04057899 */ /* 0x000fe4000800063f */
[----:B------:R-:W-:Y:S01]  /*0230*/  USHF.L.U32 UR4, UR4, 0x1, URZ ;  /* 0x0000000104047899 */ /* 0x000fe2000800063f */
[----:B------:R-:W0:Y:S11]  /*0240*/  FENCE.VIEW.ASYNC.S ;  /* 0x00000000000073c6 */ /* 0x000e360000000000 */
[----:B0-----:R0:W1:Y:S01]  /*0250*/  SYNCS.EXCH.64 URZ, [UR8], UR4 ;  /* 0x00000004083f75b2 */ /* 0x0010620008000100 */
[----:B------:R0:W2:Y:S01]  /*0260*/  SYNCS.EXCH.64 URZ, [UR8+0xc8], UR6 ;  /* 0x0000c806083f75b2 */ /* 0x0000a20008000100 */
[----:B------:R0:W3:Y:S01]  /*0270*/  SYNCS.EXCH.64 URZ, [UR8+0x8], UR4 ;  /* 0x00000804083f75b2 */ /* 0x0000e20008000100 */
[----:B------:R0:W4:Y:S01]  /*0280*/  SYNCS.EXCH.64 URZ, [UR8+0xd0], UR6 ;  /* 0x0000d006083f75b2 */ /* 0x0001220008000100 */
[----:B------:R0:W0:Y:S01]  /*0290*/  SYNCS.EXCH.64 URZ, [UR8+0x10], UR4 ;  /* 0x00001004083f75b2 */ /* 0x0000220008000100 */
        /* <DEDUP_REMOVED lines=45> */
[----:B-1234-:R-:W-:Y:S01]  /*0570*/  NOP ;  /* 0x0000000000007918 */ /* 0x01efe20000000000 */
.L_x_3:
[----:B0-----:R-:W-:Y:S05]  /*0580*/  BSYNC B0 ;  /* 0x0000000000007941 */ /* 0x001fea0003800000 */
.L_x_2:
[----:B------:R-:W0:Y:S01]  /*0590*/  SHFL.IDX PT, R3, R0, RZ, 0x1f ;  /* 0x00001fff00037589 */ /* 0x000e2200000e0000 */
[----:B------:R-:W-:Y:S01]  /*05a0*/  SHF.R.S32.HI R4, RZ, 0x1f, R11 ;  /* 0x0000001fff047819 */ /* 0x000fe2000001140b */
[----:B------:R-:W1:Y:S01]  /*05b0*/  S2UR UR13, SR_CTAID.X ;  /* 0x00000000000d79c3 */ /* 0x000e620000002500 */
[----:B------:R-:W-:Y:S01]  /*05c0*/  ELECT P0, URZ, PT ;  /* 0x00000000003f782f */ /* 0x000fe20003800000 */
[----:B------:R2:W3:Y:S01]  /*05d0*/  SHFL.IDX PT, R8, R0, RZ, 0x1f ;  /* 0x00001fff00087589 */ /* 0x0004e200000e0000 */
[----:B------:R-:W-:Y:S02]  /*05e0*/  LEA.HI R4, R4, R11, RZ, 0x7 ;  /* 0x0000000b04047211 */ /* 0x000fe400078f38ff */
[----:B------:R-:W-:Y:S01]  /*05f0*/  ELECT P1, URZ, PT ;  /* 0x00000000003f782f */ /* 0x000fe20003820000 */
[----:B------:R-:W-:Y:S01]  /*0600*/  NOP ;  /* 0x0000000000007918 */ /* 0x000fe20000000000 */
[----:B------:R-:W4:Y:S01]  /*0610*/  S2R R16, SR_CTAID.Y ;  /* 0x0000000000107919 */ /* 0x000f220000002600 */
[----:B------:R-:W-:Y:S01]  /*0620*/  LOP3.LUT R4, R4, 0xffffff80, RZ, 0xc0, !PT ;  /* 0xffffff8004047812 */ /* 0x000fe200078ec0ff */
[----:B------:R-:W-:Y:S01]  /*0630*/  ULDC UR4, c[0x0][0x150] ;  /* 0x0000540000047ab9 */ /* 0x000fe20000000800 */
[----:B------:R-:W5:Y:S01]  /*0640*/  LDC R12, c[0x0][0x144] ;  /* 0x00005100ff0c7b82 */ /* 0x000f620000000800 */
[----:B------:R3:W5:Y:S01]  /*0650*/  SHFL.IDX PT, R14, R5, RZ, 0x1f ;  /* 0x00001fff050e7589 */ /* 0x00076200000e0000 */
[----:B------:R-:W-:Y:S01]  /*0660*/  UMOV UR12, 0x80 ;  /* 0x00000080000c7882 */ /* 0x000fe20000000000 */
[----:B------:R-:W-:Y:S01]  /*0670*/  IMAD.IADD R10, R11, 0x1, -R4 ;  /* 0x000000010b0a7824 */ /* 0x000fe200078e0a04 */
[----:B------:R-:W-:Y:S01]  /*0680*/  NOP ;  /* 0x0000000000007918 */ /* 0x000fe20000000000 */
[C---:B------:R-:W-:Y:S01]  /*0690*/  VIADD R38, R6.reuse, 0xffffffff ;  /* 0xffffffff06267836 */ /* 0x040fe20000000000 */
[----:B------:R-:W-:-:S02]  /*06a0*/  ISETP.NE.AND P4, PT, R6, RZ, PT ;  /* 0x000000ff0600720c */ /* 0x000fc40003f85270 */
[----:B------:R-:W-:Y:S01]  /*06b0*/  SHF.R.S32.HI R19, RZ, 0x1f, R10 ;  /* 0x0000001fff137819 */ /* 0x000fe2000001140a */
[----:B------:R-:W5:Y:S01]  /*06c0*/  LDC R13, c[0x0][0x140] ;  /* 0x00005000ff0d7b82 */ /* 0x000f620000000800 */
[----:B------:R-:W-:Y:S02]  /*06d0*/  ISETP.GE.U32.AND P6, PT, R38, 0x2, PT ;  /* 0x000000022600780c */ /* 0x000fe40003fc6070 */
[----:B0-----:R-:W-:Y:S02]  /*06e0*/  ISETP.NE.OR P0, PT, R3, RZ, !P0 ;  /* 0x000000ff0300720c */ /* 0x001fe40004705670 */
[----:B------:R-:W-:Y:S02]  /*06f0*/  LEA.HI R3, R19, R10, RZ, 0x3 ;  /* 0x0000000a13037211 */ /* 0x000fe400078f18ff */
[----:B-1----:R-:W-:Y:S01]  /*0700*/  I2FP.F32.U32 R4, UR13 ;  /* 0x0000000d00047c45 */ /* 0x002fe20008201000 */
[----:B------:R-:W0:Y:S01]  /*0710*/  LDC R27, c[0x0][0x148] ;  /* 0x00005200ff1b7b82 */ /* 0x000e220000000800 */
[----:B--2---:R-:W-:-:S02]  /*0720*/  SHF.R.S32.HI R0, RZ, 0x3, R3 ;  /* 0x00000003ff007819 */ /* 0x004fc40000011403 */
[----:B---3--:R-:W-:Y:S01]  /*0730*/  ISETP.NE.OR P1, PT, R8, RZ, !P1 ;  /* 0x000000ff0800720c */ /* 0x008fe20004f25670 */
[----:B------:R-:W-:Y:S01]  /*0740*/  FMUL R9, R4, UR4 ;  /* 0x0000000404097c20 */ /* 0x000fe20008400000 */
[----:B------:R-:W-:Y:S01]  /*0750*/  SHF.R.S32.HI R3, RZ, 0x1f, R3 ;  /* 0x0000001fff037819 */ /* 0x000fe20000011403 */
[----:B------:R-:W-:Y:S01]  /*0760*/  ULDC UR4, c[0x0][0x154] ;  /* 0x0000550000047ab9 */ /* 0x000fe20000000800 */
[----:B------:R-:W-:Y:S01]  /*0770*/  SHF.R.S32.HI R8, RZ, 0x1f, R7 ;  /* 0x0000001fff087819 */ /* 0x000fe20000011407 */
[----:B------:R-:W-:Y:S01]  /*0780*/  VOTEU.ALL UP1, P0 ;  /* 0x00000000003f7886 */ /* 0x000fe20000020000 */
[----:B------:R-:W-:Y:S01]  /*0790*/  LEA.HI R4, R3, R0, RZ, 0x2 ;  /* 0x0000000003047211 */ /* 0x000fe200078f10ff */
[----:B------:R-:W1:Y:S01]  /*07a0*/  F2I.U32.TRUNC.NTZ R9, R9 ;  /* 0x0000000900097305 */ /* 0x000e62000020f000 */
[----:B------:R-:W-:Y:S01]  /*07b0*/  LEA.HI R8, R8, R7, RZ, 0x2 ;  /* 0x0000000708087211 */ /* 0x000fe200078f10ff */
[----:B------:R-:W-:Y:S01]  /*07c0*/  VOTEU.ALL UP0, P0 ;  /* 0x00000000003f7886 */ /* 0x000fe20000000000 */
[----:B------:R-:W-:Y:S01]  /*07d0*/  SHF.R.S32.HI R3, RZ, 0x1f, R2 ;  /* 0x0000001fff037819 */ /* 0x000fe20000011402 */
[----:B------:R-:W2:Y:S01]  /*07e0*/  @!UP1 S2UR UR7, SR_CgaCtaId ;  /* 0x00000000000799c3 */ /* 0x000ea20000008800 */
[----:B------:R-:W-:Y:S01]  /*07f0*/  LOP3.LUT R5, R4, 0xfffffffc, RZ, 0xc0, !PT ;  /* 0xfffffffc04057812 */ /* 0x000fe200078ec0ff */
[----:B------:R-:W-:Y:S01]  /*0800*/  VOTEU.ALL UP2, P1 ;  /* 0x00000000003f7886 */ /* 0x000fe20000840000 */
[----:B------:R-:W-:Y:S01]  /*0810*/  LOP3.LUT R8, R8, 0x3ffffffc, RZ, 0xc0, !PT ;  /* 0x3ffffffc08087812 */ /* 0x000fe200078ec0ff */
[----:B------:R-:W-:Y:S01]  /*0820*/  @!UP1 UMOV UR6, 0x400 ;  /* 0x0000040000069882 */ /* 0x000fe20000000000 */
[----:B------:R-:W-:Y:S01]  /*0830*/  LEA.HI R3, R3, R2, RZ, 0x2 ;  /* 0x0000000203037211 */ /* 0x000fe200078f10ff */
[----:B------:R-:W-:Y:S01]  /*0840*/  IMAD.IADD R5, R0, 0x1, -R5 ;  /* 0x0000000100057824 */ /* 0x000fe200078e0a05 */
[----:B------:R-:W-:Y:S01]  /*0850*/  @!UP2 UMOV UR9, 0x400 ;  /* 0x000004000009a882 */ /* 0x000fe20000000000 */
[----:B------:R-:W-:Y:S01]  /*0860*/  IMAD.IADD R8, R7, 0x1, -R8 ;  /* 0x0000000107087824 */ /* 0x000fe200078e0a08 */
[----:B------:R-:W-:Y:S01]  /*0870*/  LOP3.LUT R3, R3, 0xfffffffc, RZ, 0xc0, !PT ;  /* 0xfffffffc03037812 */ /* 0x000fe200078ec0ff */
[----:B------:R-:W3:Y:S01]  /*0880*/  @!UP2 S2UR UR10, SR_CgaCtaId ;  /* 0x00000000000aa9c3 */ /* 0x000ee20000008800 */
[----:B-1----:R-:W-:Y:S01]  /*0890*/  IMAD.MOV R9, RZ, RZ, -R9 ;  /* 0x000000ffff097224 */ /* 0x002fe200078e0a09 */
[----:B------:R-:W-:Y:S01]  /*08a0*/  VOTEU.ALL UP3, P1 ;  /* 0x00000000003f7886 */ /* 0x000fe20000860000 */
[----:B------:R-:W-:Y:S01]  /*08b0*/  IMAD R5, R8, 0x4, R5 ;  /* 0x0000000408057824 */ /* 0x000fe200078e0205 */
[----:B------:R-:W-:Y:S01]  /*08c0*/  VOTEU.ALL UP4, P1 ;  /* 0x00000000003f7886 */ /* 0x000fe20000880000 */
[----:B------:R-:W-:Y:S01]  /*08d0*/  IMAD.IADD R18, R2, 0x1, -R3 ;  /* 0x0000000102127824 */ /* 0x000fe200078e0a03 */
[----:B----4-:R-:W-:Y:S01]  /*08e0*/  I2FP.F32.U32 R2, R16 ;  /* 0x0000001000027245 */ /* 0x010fe20000201000 */
[----:B-----5:R-:W-:Y:S01]  /*08f0*/  IMAD R25, R12, R9, UR13 ;  /* 0x0000000d0c197e24 */ /* 0x020fe2000f8e0209 */
[C---:B------:R-:W-:Y:S01]  /*0900*/  LEA.HI R0, R5.reuse, R5, RZ, 0x1 ;  /* 0x0000000505007211 */ /* 0x040fe200078f08ff */
[C---:B------:R-:W-:Y:S01]  /*0910*/  IMAD.SHL.U32 R12, R5.reuse, 0x4, RZ ;  /* 0x00000004050c7824 */ /* 0x040fe200078e00ff */
[----:B------:R-:W-:Y:S01]  /*0920*/  VOTEU.ALL UP5, P1 ;  /* 0x00000000003f7886 */ /* 0x000fe200008a0000 */
[----:B------:R-:W-:Y:S01]  /*0930*/  FMUL R2, R2, UR4 ;  /* 0x0000000402027c20 */ /* 0x000fe20008400000 */
[----:B------:R-:W-:Y:S01]  /*0940*/  LOP3.LUT R0, R0, 0xfffffffe, RZ, 0xc0, !PT ;  /* 0xfffffffe00007812 */ /* 0x000fe200078ec0ff */
[----:B------:R-:W-:Y:S01]  /*0950*/  UMOV UR4, 0x20 ;  /* 0x0000002000047882 */ /* 0x000fe20000000000 */
[----:B--2---:R-:W-:Y:S01]  /*0960*/  @!UP1 ULEA UR8, UR7, UR6, 0x18 ;  /* 0x0000000607089291 */ /* 0x004fe2000f8ec03f */
[----:B------:R-:W-:Y:S01]  /*0970*/  LOP3.LUT R12, R5, 0xc, R12, 0x78, !PT ;  /* 0x0000000c050c7812 */ /* 0x000fe200078e780c */
[----:B------:R-:W-:-:S04]  /*0980*/  @!UP1 UIADD3 UR4, -UR4, 0x100000, URZ ;  /* 0x0010000004049890 */ /* 0x000fc8000fffe13f */
[----:B------:R-:W-:Y:S02]  /*0990*/  @!UP1 USHF.L.U32 UR5, UR4, 0xb, URZ ;  /* 0x0000000b04059899 */ /* 0x000fe4000800063f */
[----:B------:R-:W-:Y:S01]  /*09a0*/  @!UP1 USHF.L.U32 UR4, UR4, 0x1, URZ ;  /* 0x0000000104049899 */ /* 0x000fe2000800063f */
[----:B------:R-:W-:Y:S01]  /*09b0*/  IMAD.IADD R0, R5, 0x1, -R0 ;  /* 0x0000000105007824 */ /* 0x000fe200078e0a00 */
[----:B------:R-:W1:Y:S01]  /*09c0*/  F2I.U32.TRUNC.NTZ R2, R2 ;  /* 0x0000000200027305 */ /* 0x000e62000020f000 */
[----:B------:R-:W-:-:S04]  /*09d0*/  @!UP2 UIADD3 UR6, -UR12, 0x100000, URZ ;  /* 0x001000000c06a890 */ /* 0x000fc8000fffe13f */
[----:B------:R-:W-:Y:S02]  /*09e0*/  @!UP2 USHF.L.U32 UR7, UR6, 0xb, URZ ;  /* 0x0000000b0607a899 */ /* 0x000fe4000800063f */
[----:B------:R-:W-:Y:S01]  /*09f0*/  @!UP2 USHF.L.U32 UR6, UR6, 0x1, URZ ;  /* 0x000000010606a899 */ /* 0x000fe2000800063f */
[----:B------:R-:W-:Y:S01]  /*0a00*/  ISETP.EQ.U32.AND P2, PT, R13, 0x1, PT ;  /* 0x000000010d00780c */ /* 0x000fe20003f42070 */
[----:B------:R-:W-:Y:S01]  /*0a10*/  VOTEU.ALL UP1, P0 ;  /* 0x00000000003f7886 */ /* 0x000fe20000020000 */
[----:B------:R-:W-:Y:S01]  /*0a20*/  ISETP.NE.AND P3, PT, R0, R25, PT ;  /* 0x000000190000720c */ /* 0x000fe20003f65270 */
[----:B------:R-:W-:Y:S01]  /*0a30*/  IMAD.MOV.U32 R13, RZ, RZ, 0x1 ;  /* 0x00000001ff0d7424 */ /* 0x000fe200078e00ff */
[----:B---3--:R-:W-:Y:S01]  /*0a40*/  @!UP2 ULEA UR9, UR10, UR9, 0x18 ;  /* 0x000000090a09a291 */ /* 0x008fe2000f8ec03f */
[----:B------:R-:W-:Y:S01]  /*0a50*/  LOP3.LUT P0, RZ, R10, 0x7, RZ, 0xc0, !PT ;  /* 0x000000070aff7812 */ /* 0x000fe2000780c0ff */
[----:B------:R-:W-:Y:S01]  /*0a60*/  VOTEU.ALL UP2, P1 ;  /* 0x00000000003f7886 */ /* 0x000fe20000840000 */
[----:B------:R-:W-:Y:S01]  /*0a70*/  ISETP.NE.AND P1, PT, R18, 0x3, PT ;  /* 0x000000031200780c */ /* 0x000fe20003f25270 */
[----:B------:R-:W2:Y:S02]  /*0a80*/  FENCE.VIEW.ASYNC.S ;  /* 0x00000000000073c6 */ /* 0x000ea40000000000 */
[----:B--2---:R2:W3:Y:S01]  /*0a90*/  @!UP0 SYNCS.EXCH.64 URZ, [UR8+0x1c0], UR4 ;  /* 0x0001c004083f85b2 */ /* 0x0044e20008000100 */
[----:B------:R-:W-:-:S02]  /*0aa0*/  ISETP.LT.U32.AND P0, PT, R12, 0x2, !P0 ;  /* 0x000000020c00780c */ /* 0x000fc40004701070 */
[----:B------:R-:W-:Y:S01]  /*0ab0*/  ISETP.EQ.OR P1, PT, R18, RZ, !P1 ;  /* 0x000000ff1200720c */ /* 0x000fe20004f22670 */
[----:B-1----:R-:W-:Y:S01]  /*0ac0*/  IMAD.MOV R24, RZ, RZ, -R2 ;  /* 0x000000ffff187224 */ /* 0x002fe200078e0a02 */
[----:B------:R-:W-:Y:S02]  /*0ad0*/  R2UR UR11, R14 ;  /* 0x000000000e0b72ca */ /* 0x000fe400000e0000 */
[----:B------:R-:W-:Y:S01]  /*0ae0*/  @P3 LEA.HI R0, R12, R12, RZ, 0x1 ;  /* 0x0000000c0c003211 */ /* 0x000fe200078f08ff */
[----:B0-----:R-:W-:Y:S01]  /*0af0*/  IMAD R3, R27, R24, R16 ;  /* 0x000000181b037224 */ /* 0x001fe200078e0210 */
[----:B------:R-:W-:Y:S02]  /*0b00*/  ISETP.EQ.AND P1, PT, R6, RZ, P1 ;  /* 0x000000ff0600720c */ /* 0x000fe40000f22270 */
[----:B------:R-:W-:Y:S02]  /*0b10*/  @P3 SHF.R.S32.HI R0, RZ, 0x1, R0 ;  /* 0x00000001ff003819 */ /* 0x000fe40000011400 */
[----:B------:R-:W-:Y:S01]  /*0b20*/  SEL R7, RZ, 0x1, !P1 ;  /* 0x00000001ff077807 */ /* 0x000fe20004800000 */
[----:B------:R2:W0:Y:S01]  /*0b30*/  @!UP1 SYNCS.EXCH.64 URZ, [UR8+0x1c8], UR4 ;  /* 0x0001c804083f95b2 */ /* 0x0004220008000100 */
[----:B------:R-:W-:Y:S01]  /*0b40*/  @P3 ISETP.NE.AND P5, PT, R0, R3, PT ;  /* 0x000000030000320c */ /* 0x000fe20003fa5270 */
[----:B------:R-:W-:Y:S01]  /*0b50*/  NOP ;  /* 0x0000000000007918 */ /* 0x000fe20000000000 */
[----:B------:R-:W-:-:S02]  /*0b60*/  SEL R0, RZ, 0x1, !P0 ;  /* 0x00000001ff007807 */ /* 0x000fc40004000000 */
[----:B------:R-:W-:Y:S02]  /*0b70*/  @P3 SEL R13, RZ, 0x1, P5 ;  /* 0x00000001ff0d3807 */ /* 0x000fe40002800000 */
[----:B------:R-:W-:Y:S02]  /*0b80*/  SEL R7, R7, 0x2, P6 ;  /* 0x0000000207077807 */ /* 0x000fe40003000000 */
[----:B------:R-:W-:Y:S01]  /*0b90*/  LOP3.LUT R13, R13, R0, RZ, 0xc0, !PT ;  /* 0x000000000d0d7212 */ /* 0x000fe200078ec0ff */
[----:B------:R2:W1:Y:S01]  /*0ba0*/  @!UP2 SYNCS.EXCH.64 URZ, [UR9+0x1a0], UR6 ;  /* 0x0001a006093fa5b2 */ /* 0x0004620008000100 */
[----:B------:R2:W4:Y:S01]  /*0bb0*/  @!UP3 SYNCS.EXCH.64 URZ, [UR9+0x1a8], UR6 ;  /* 0x0001a806093fb5b2 */ /* 0x0005220008000100 */
[----:B------:R2:W0:Y:S01]  /*0bc0*/  @!UP4 SYNCS.EXCH.64 URZ, [UR9+0x1b0], UR6 ;  /* 0x0001b006093fc5b2 */ /* 0x0004220008000100 */
[----:B------:R2:W0:Y:S01]  /*0bd0*/  @!UP5 SYNCS.EXCH.64 URZ, [UR9+0x1b8], UR6 ;  /* 0x0001b806093fd5b2 */ /* 0x0004220008000100 */
[----:B------:R-:W-:Y:S01]  /*0be0*/  NOP ;  /* 0x0000000000007918 */ /* 0x000fe20000000000 */
[----:B--23--:R-:W-:Y:S05]  /*0bf0*/  @!P2 BRA `(.L_x_4) ;  /* 0x000000000008a947 */ /* 0x00cfea0003800000 */
[----:B01--4-:R-:W-:Y:S01]  /*0c00*/  UCGABAR_ARV ;  /* 0x00000000000079c7 */ /* 0x013fe20008000000 */
[----:B------:R-:W-:Y:S05]  /*0c10*/  BRA `(.L_x_5) ;  /* 0x0000000000047947 */ /* 0x000fea0003800000 */
.L_x_4:
[----:B01--4-:R-:W-:Y:S01]  /*0c20*/  NOP ;  /* 0x0000000000007918 */ /* 0x013fe20000000000 */
.L_x_5:
[----:B------:R-:W-:Y:S01]  /*0c30*/  ULDC.64 UR4, c[0x0][0x598] ;  /* 0x0001660000047ab9 */ /* 0x000fe20000000a00 */
[----:B------:R-:W-:Y:S01]  /*0c40*/  ULDC.64 UR14, c[0x0][0x208] ;  /* 0x00008200000e7ab9 */ /* 0x000fe20000000a00 */
[----:B------:R-:W-:-:S04]  /*0c50*/  ISETP.NE.U32.AND P0, PT, RZ, UR4, PT ;  /* 0x00000004ff007c0c */ /* 0x000fc8000bf05070 */
[----:B------:R-:W-:-:S13]  /*0c60*/  ISETP.NE.AND.EX P0, PT, RZ, UR5, PT, P0 ;  /* 0x00000005ff007c0c */ /* 0x000fda000bf05300 */
[----:B------:R-:W-:Y:S05]  /*0c70*/  @!P0 BRA `(.L_x_6) ;  /* 0x00000000001c8947 */ /* 0x000fea0003800000 */
[----:B------:R-:W0:Y:S02]  /*0c80*/  LDC.64 R2, c[0x0][0x598] ;  /* 0x00016600ff027b82 */ /* 0x000e240000000a00 */
[----:B0-----:R-:W2:Y:S02]  /*0c90*/  LDG.E.64 R2, desc[UR14][R2.64] ;  /* 0x0000000e02027981 */ /* 0x001ea4000c1e1b00 */
[----:B--2---:R-:W-:-:S04]  /*0ca0*/  ISETP.NE.U32.AND P0, PT, R2, RZ, PT ;  /* 0x000000ff0200720c */ /* 0x004fc80003f05070 */
[----:B------:R-:W-:-:S13]  /*0cb0*/  ISETP.NE.AND.EX P0, PT, R3, RZ, PT, P0 ;  /* 0x000000ff0300720c */ /* 0x000fda0003f05300 */
[----:B------:R-:W-:Y:S05]  /*0cc0*/  @!P0 BRA `(.L_x_6) ;  /* 0x0000000000088947 */ /* 0x000fea0003800000 */
[----:B------:R0:W5:Y:S01]  /*0cd0*/  LD.E R14, desc[UR14][R2.64] ;  /* 0x0000000e020e7980 */ /* 0x000162000c101900 */
[----:B------:R-:W-:Y:S05]  /*0ce0*/  BRA `(.L_x_7) ;  /* 0x0000000000207947 */ /* 0x000fea0003800000 */
.L_x_6:
[----:B------:R-:W-:Y:S02]  /*0cf0*/  ULDC.64 UR4, c[0x0][0x588] ;  /* 0x0001620000047ab9 */ /* 0x000fe40000000a00 */
[----:B------:R-:W-:-:S04]  /*0d00*/  ISETP.NE.U32.AND P0, PT, RZ, UR4, PT ;  /* 0x00000004ff007c0c */ /* 0x000fc8000bf05070 */
[----:B------:R-:W-:-:S13]  /*0d10*/  ISETP.NE.AND.EX P0, PT, RZ, UR5, PT, P0 ;  /* 0x00000005ff007c0c */ /* 0x000fda000bf05300 */
[----:B------:R-:W-:Y:S05]  /*0d20*/  @!P0 BRA `(.L_x_8) ;  /* 0x00000000000c8947 */ /* 0x000fea0003800000 */
[----:B------:R-:W0:Y:S02]  /*0d30*/  LDC.64 R14, c[0x0][0x588] ;  /* 0x00016200ff0e7b82 */ /* 0x000e240000000a00 */
[----:B0-----:R1:W5:Y:S01]  /*0d40*/  LDG.E R14, desc[UR14][R14.64] ;  /* 0x0000000e0e0e7981 */ /* 0x001362000c1e1900 */
[----:B------:R-:W-:Y:S05]  /*0d50*/  BRA `(.L_x_7) ;  /* 0x0000000000047947 */ /* 0x000fea0003800000 */
.L_x_8:
[----:B------:R-:W2:Y:S02]  /*0d60*/  LDC R14, c[0x0][0x580] ;  /* 0x00016000ff0e7b82 */ /* 0x000ea40000000800 */
.L_x_7:
[----:B------:R-:W-:Y:S02]  /*0d70*/  ULDC.64 UR4, c[0x0][0x5a0] ;  /* 0x0001680000047ab9 */ /* 0x000fe40000000a00 */
[----:B------:R-:W-:-:S04]  /*0d80*/  ISETP.NE.U32.AND P0, PT, RZ, UR4, PT ;  /* 0x00000004ff007c0c */ /* 0x000fc8000bf05070 */
[----:B------:R-:W-:-:S13]  /*0d90*/  ISETP.NE.AND.EX P0, PT, RZ, UR5, PT, P0 ;  /* 0x00000005ff007c0c */ /* 0x000fda000bf05300 */
[----:B------:R-:W-:Y:S05]  /*0da0*/  @!P0 BRA `(.L_x_9) ;  /* 0x00000000001c8947 */ /* 0x000fea0003800000 */
[----:B0-----:R-:W0:Y:S02]  /*0db0*/  LDC.64 R2, c[0x0][0x5a0] ;  /* 0x00016800ff027b82 */ /* 0x001e240000000a00 */
[----:B0-----:R-:W3:Y:S02]  /*0dc0*/  LDG.E.64 R2, desc[UR14][R2.64] ;  /* 0x0000000e02027981 */ /* 0x001ee4000c1e1b00 */
[----:B---3--:R-:W-:-:S04]  /*0dd0*/  ISETP.NE.U32.AND P0, PT, R2, RZ, PT ;  /* 0x000000ff0200720c */ /* 0x008fc80003f05070 */
[----:B------:R-:W-:-:S13]  /*0de0*/  ISETP.NE.AND.EX P0, PT, R3, RZ, PT, P0 ;  /* 0x000000ff0300720c */ /* 0x000fda0003f05300 */
[----:B------:R-:W-:Y:S05]  /*0df0*/  @!P0 BRA `(.L_x_9) ;  /* 0x0000000000088947 */ /* 0x000fea0003800000 */
[----:B-1----:R0:W5:Y:S01]  /*0e00*/  LD.E R15, desc[UR14][R2.64] ;  /* 0x0000000e020f7980 */ /* 0x002162000c101900 */
[----:B------:R-:W-:Y:S05]  /*0e10*/  BRA `(.L_x_10) ;  /* 0x0000000000207947 */ /* 0x000fea0003800000 */
.L_x_9:
[----:B------:R-:W-:Y:S02]  /*0e20*/  ULDC.64 UR4, c[0x0][0x590] ;  /* 0x0001640000047ab9 */ /* 0x000fe40000000a00 */
[----:B------:R-:W-:-:S04]  /*0e30*/  ISETP.NE.U32.AND P0, PT, RZ, UR4, PT ;  /* 0x00000004ff007c0c */ /* 0x000fc8000bf05070 */
[----:B------:R-:W-:-:S13]  /*0e40*/  ISETP.NE.AND.EX P0, PT, RZ, UR5, PT, P0 ;  /* 0x00000005ff007c0c */ /* 0x000fda000bf05300 */
[----:B------:R-:W-:Y:S05]  /*0e50*/  @!P0 BRA `(.L_x_11) ;  /* 0x00000000000c8947 */ /* 0x000fea0003800000 */
[----:B0-----:R-:W1:Y:S02]  /*0e60*/  LDC.64 R2, c[0x0][0x590] ;  /* 0x00016400ff027b82 */ /* 0x001e640000000a00 */
[----:B-1----:R1:W5:Y:S01]  /*0e70*/  LDG.E R15, desc[UR14][R2.64] ;  /* 0x0000000e020f7981 */ /* 0x002362000c1e1900 */
[----:B------:R-:W-:Y:S05]  /*0e80*/  BRA `(.L_x_10) ;  /* 0x0000000000047947 */ /* 0x000fea0003800000 */
.L_x_11:
[----:B-1----:R-:W3:Y:S02]  /*0e90*/  LDC R15, c[0x0][0x584] ;  /* 0x00016100ff0f7b82 */ /* 0x002ee40000000800 */
.L_x_10:
[----:B------:R-:W4:Y:S01]  /*0ea0*/  LDC R0, c[0x0][0x65c] ;  /* 0x00019700ff007b82 */ /* 0x000f220000000800 */
[----:B------:R-:W-:Y:S01]  /*0eb0*/  ULDC UR8, c[0x0][0x28c] ;  /* 0x0000a30000087ab9 */ /* 0x000fe20000000800 */
[----:B------:R-:W-:Y:S01]  /*0ec0*/  ISETP.NE.AND P0, PT, R6, 0x2, PT ;  /* 0x000000020600780c */ /* 0x000fe20003f05270 */
[----:B------:R-:W-:Y:S01]  /*0ed0*/  UIADD3 UR8, UR8, 0x3f, URZ ;  /* 0x0000003f08087890 */ /* 0x000fe2000fffe03f */
[----:B------:R-:W-:Y:S01]  /*0ee0*/  IMAD.U32 R4, RZ, RZ, UR13 ;  /* 0x0000000dff047e24 */ /* 0x000fe2000f8e00ff */
[----:B------:R-:W-:Y:S01]  /*0ef0*/  UMOV UR4, URZ ;  /* 0x0000003f00047c82 */ /* 0x000fe20008000000 */
[----:B------:R-:W-:Y:S01]  /*0f00*/  UMOV UR5, URZ ;  /* 0x0000003f00057c82 */ /* 0x000fe20008000000 */
[----:B------:R-:W-:-:S04]  /*0f10*/  USHF.R.S32.HI UR9, URZ, 0x1f, UR8 ;  /* 0x0000001f3f097899 */ /* 0x000fc80008011408 */
[----:B------:R-:W-:Y:S01]  /*0f20*/  ULEA.HI UR9, UR9, UR8, URZ, 0x6 ;  /* 0x0000000809097291 */ /* 0x000fe2000f8f303f */
[----:B----4-:R-:W-:-:S13]  /*0f30*/  ISETP.NE.AND P3, PT, R0, 0x1, PT ;  /* 0x000000010000780c */ /* 0x010fda0003f65270 */
[----:B01----:R-:W0:Y:S01]  /*0f40*/  @P3 LDC R3, c[0x0][0x10] ;  /* 0x00000400ff033b82 */ /* 0x003e220000000800 */
[----:B------:R-:W-:Y:S02]  /*0f50*/  @P3 IMAD.MOV.U32 R17, RZ, RZ, RZ ;  /* 0x000000ffff113224 */ /* 0x000fe400078e00ff */
[----:B------:R-:W-:-:S05]  /*0f60*/  @P3 IMAD.MOV.U32 R5, RZ, RZ, RZ ;  /* 0x000000ffff053224 */ /* 0x000fca00078e00ff */
[----:B------:R-:W1:Y:S01]  /*0f70*/  @!P3 LDC R9, c[0x0][0xc] ;  /* 0x00000300ff09bb82 */ /* 0x000e620000000800 */
[----:B------:R-:W-:Y:S01]  /*0f80*/  ULDC UR6, c[0x0][0xc] ;  /* 0x0000030000067ab9 */ /* 0x000fe20000000800 */
[----:B------:R-:W-:Y:S02]  /*0f90*/  ULDC UR7, c[0x0][0x10] ;  /* 0x0000040000077ab9 */ /* 0x000fe40000000800 */
[----:B------:R-:W-:-:S04]  /*0fa0*/  UIMAD.WIDE.U32 UR6, UR6, UR7, URZ ;  /* 0x00000007060672a5 */ /* 0x000fc8000f8e003f */
[----:B------:R-:W4:Y:S01]  /*0fb0*/  LDC R8, c[0x0][0x14] ;  /* 0x00000500ff087b82 */ /* 0x000f220000000800 */
[----:B0-----:R-:W-:Y:S01]  /*0fc0*/  @P3 IMAD.WIDE.U32 R2, R3, UR13, R16 ;  /* 0x0000000d03023c25 */ /* 0x001fe2000f8e0010 */
[----:B------:R-:W-:-:S03]  /*0fd0*/  USHF.R.S32.HI UR13, URZ, 0x6, UR9 ;  /* 0x000000063f0d7899 */ /* 0x000fc60008011409 */
[----:B------:R-:W-:Y:S02]  /*0fe0*/  @P3 IMAD.IADD R3, R3, 0x1, R5 ;  /* 0x0000000103033824 */ /* 0x000fe400078e0205 */
[----:B------:R-:W-:Y:S02]  /*0ff0*/  IMAD.MOV.U32 R5, RZ, RZ, RZ ;  /* 0x000000ffff057224 */ /* 0x000fe400078e00ff */
[----:B-1----:R-:W-:-:S04]  /*1000*/  @!P3 IMAD.WIDE.U32 R4, R16, R9, R4 ;  /* 0x000000091004b225 */ /* 0x002fc800078e0004 */
[----:B------:R-:W-:Y:S02]  /*1010*/  @!P3 IMAD.MOV.U32 R2, RZ, RZ, R4 ;  /* 0x000000ffff02b224 */ /* 0x000fe400078e0004 */
[C---:B----4-:R-:W-:Y:S02]  /*1020*/  IMAD R21, R8.reuse, UR7, RZ ;  /* 0x0000000708157c24 */ /* 0x050fe4000f8e02ff */
[----:B------:R-:W-:Y:S01]  /*1030*/  IMAD.WIDE.U32 R8, R8, UR6, RZ ;  /* 0x0000000608087c25 */ /* 0x000fe2000f8e00ff */
[----:B------:R-:W-:-:S03]  /*1040*/  ULDC.64 UR6, c[0x0][0x650] ;  /* 0x0001940000067ab9 */ /* 0x000fc60000000a00 */
[----:B------:R-:W-:Y:S02]  /*1050*/  @!P3 IMAD.MOV.U32 R3, RZ, RZ, R5 ;  /* 0x000000ffff03b224 */ /* 0x000fe400078e0005 */
[----:B------:R-:W-:Y:S01]  /*1060*/  IMAD.IADD R0, R9, 0x1, R21 ;  /* 0x0000000109007824 */ /* 0x000fe200078e0215 */
[----:B------:R-:W-:Y:S06]  /*1070*/  @P0 BRA `(.L_x_12) ;  /* 0x0000000000200947 */ /* 0x000fec0003800000 */
[----:B------:R-:W-:Y:S01]  /*1080*/  UISETP.GE.U32.AND UP0, UPT, UR13, 0x19, UPT ;  /* 0x000000190d00788c */ /* 0x000fe2000bf06070 */
[----:B------:R-:W-:Y:S01]  /*1090*/  IADD3 R2, P0, R2, R8, RZ ;  /* 0x0000000802027210 */ /* 0x000fe20007f1e0ff */
[----:B------:R-:W-:-:S04]  /*10a0*/  UIMAD.WIDE.U32 UR4, UR13, 0x51eb851f, URZ ;  /* 0x51eb851f0d0478a5 */ /* 0x000fc8000f8e003f */
[----:B------:R-:W-:Y:S01]  /*10b0*/  USHF.R.U32.HI UR4, URZ, 0x3, UR5 ;  /* 0x000000033f047899 */ /* 0x000fe20008011605 */
[----:B------:R-:W-:Y:S02]  /*10c0*/  IMAD.X R3, R0, 0x1, R3, P0 ;  /* 0x0000000100037824 */ /* 0x000fe400000e0603 */
[----:B------:R-:W-:Y:S02]  /*10d0*/  UMOV UR5, URZ ;  /* 0x0000003f00057c82 */ /* 0x000fe40008000000 */
[----:B------:R-:W-:Y:S02]  /*10e0*/  @UP0 ULOP3.LUT UR5, UR4, 0x1, URZ, 0xc0, !UPT ;  /* 0x0000000104050892 */ /* 0x000fe4000f8ec03f */
[----:B------:R-:W-:-:S12]  /*10f0*/  UIMAD UR4, UR4, -0x19, UR13 ;  /* 0xffffffe7040478a4 */ /* 0x000fd8000f8e020d */
.L_x_12:
[----:B------:R-:W-:Y:S01]  /*1100*/  ISETP.GE.U32.AND P0, PT, R2, UR6, PT ;  /* 0x0000000602007c0c */ /* 0x000fe2000bf06070 */
[----:B------:R-:W-:Y:S01]  /*1110*/  IMAD.MOV.U32 R6, RZ, RZ, -0x1 ;  /* 0xffffffffff067424 */ /* 0x000fe200078e00ff */
[----:B------:R-:W-:Y:S01]  /*1120*/  PRMT R20, RZ, 0x7610, R20 ;  /* 0x00007610ff147816 */ /* 0x000fe20000000014 */
[----:B------:R-:W-:Y:S01]  /*1130*/  IMAD.MOV.U32 R5, RZ, RZ, -0x1 ;  /* 0xffffffffff057424 */ /* 0x000fe200078e00ff */
[----:B------:R-:W-:Y:S01]  /*1140*/  ISETP.GE.U32.AND.EX P0, PT, R3, UR7, PT, P0 ;  /* 0x0000000703007c0c */ /* 0x000fe2000bf06100 */
[----:B------:R-:W-:-:S12]  /*1150*/  IMAD.MOV.U32 R4, RZ, RZ, -0x1 ;  /* 0xffffffffff047424 */ /* 0x000fd800078e00ff */
[----:B------:R-:W-:Y:S05]  /*1160*/  @P0 BRA `(.L_x_13) ;  /* 0x0000000400240947 */ /* 0x000fea0003800000 */
[----:B------:R-:W0:Y:S01]  /*1170*/  LDC.64 R30, c[0x0][0x628] ;  /* 0x00018a00ff1e7b82 */ /* 0x000e220000000a00 */
[----:B------:R-:W-:Y:S02]  /*1180*/  IMAD.MOV.U32 R4, RZ, RZ, R2 ;  /* 0x000000ffff047224 */ /* 0x000fe400078e0002 */
[----:B------:R-:W-:-:S05]  /*1190*/  IMAD.MOV.U32 R5, RZ, RZ, R3 ;  /* 0x000000ffff057224 */ /* 0x000fca00078e0003 */
[----:B------:R-:W1:Y:S08]  /*11a0*/  LDC R6, c[0x0][0x630] ;  /* 0x00018c00ff067b82 */ /* 0x000e700000000800 */
[----:B------:R-:W4:Y:S01]  /*11b0*/  LDC.64 R32, c[0x0][0x620] ;  /* 0x00018800ff207b82 */ /* 0x000f220000000a00 */
[----:B0-----:R-:W-:-:S04]  /*11c0*/  ISETP.NE.U32.AND P0, PT, R30, RZ, PT ;  /* 0x000000ff1e00720c */ /* 0x001fc80003f05070 */
[----:B------:R-:W-:-:S13]  /*11d0*/  ISETP.NE.AND.EX P0, PT, R31, RZ, PT, P0 ;  /* 0x000000ff1f00720c */ /* 0x000fda0003f05300 */
[----:B-1--4-:R-:W-:Y:S05]  /*11e0*/  @!P0 BRA `(.L_x_14) ;  /* 0x0000000000288947 */ /* 0x012fea0003800000 */
[----:B------:R-:W0:Y:S02]  /*11f0*/  LDC R23, c[0x0][0x634] ;  /* 0x00018d00ff177b82 */ /* 0x000e240000000800 */
[----:B0-----:R-:W-:-:S05]  /*1200*/  IADD3 R23, P0, R2, R23, RZ ;  /* 0x0000001702177210 */ /* 0x001fca0007f1e0ff */
[----:B------:R-:W-:-:S04]  /*1210*/  IMAD.X R29, RZ, RZ, R3, P0 ;  /* 0x000000ffff1d7224 */ /* 0x000fc800000e0603 */
[----:B------:R-:W-:-:S04]  /*1220*/  IMAD.WIDE.U32 R4, R29, R30, RZ ;  /* 0x0000001e1d047225 */ /* 0x000fc800078e00ff */
[----:B------:R-:W-:-:S04]  /*1230*/  IMAD.WIDE.U32 R20, P0, R23, R31, R4 ;  /* 0x0000001f17147225 */ /* 0x000fc80007800004 */
[----:B------:R-:W-:-:S04]  /*1240*/  IMAD.WIDE.U32 R4, R23, R30, RZ ;  /* 0x0000001e17047225 */ /* 0x000fc800078e00ff */
[----:B------:R-:W-:Y:S01]  /*1250*/  IMAD.X R23, RZ, RZ, RZ, P0 ;  /* 0x000000ffff177224 */ /* 0x000fe200000e06ff */
[----:B------:R-:W-:Y:S01]  /*1260*/  IADD3 RZ, P0, R5, R20, RZ ;  /* 0x0000001405ff7210 */ /* 0x000fe20007f1e0ff */
[----:B------:R-:W-:-:S04]  /*1270*/  IMAD.MOV.U32 R22, RZ, RZ, R21 ;  /* 0x000000ffff167224 */ /* 0x000fc800078e0015 */
[----:B------:R-:W-:-:S08]  /*1280*/  IMAD.WIDE.U32.X R4, R29, R31, R22, P0 ;  /* 0x0000001f1d047225 */ /* 0x000fd000000e0416 */
.L_x_14:
[----:B------:R-:W0:Y:S01]  /*1290*/  LDC.64 R34, c[0x0][0x640] ;  /* 0x00019000ff227b82 */ /* 0x000e220000000a00 */
[-CC-:B------:R-:W-:Y:S01]  /*12a0*/  SHF.R.U64 R36, R4, R6.reuse, R5.reuse ;  /* 0x0000000604247219 */ /* 0x180fe20000001205 */
[----:B------:R-:W-:Y:S01]  /*12b0*/  IMAD.MOV.U32 R39, RZ, RZ, 0x1 ;  /* 0x00000001ff277424 */ /* 0x000fe200078e00ff */
[----:B------:R-:W-:Y:S02]  /*12c0*/  SHF.R.U32.HI R4, RZ, R6, R5 ;  /* 0x00000006ff047219 */ /* 0x000fe40000011605 */
[----:B------:R-:W-:-:S03]  /*12d0*/  IADD3 R21, P0, RZ, -R36, RZ ;  /* 0x80000024ff157210 */ /* 0x000fc60007f1e0ff */
[----:B------:R-:W1:Y:S02]  /*12e0*/  LDC R20, c[0x0][0x618] ;  /* 0x00018600ff147b82 */ /* 0x000e640000000800 */
[----:B------:R-:W-:-:S04]  /*12f0*/  IMAD.X R5, RZ, RZ, ~R4, P0 ;  /* 0x000000ffff057224 */ /* 0x000fc800000e0e04 */
[-C--:B------:R-:W-:Y:S02]  /*1300*/  IMAD R6, R5, R32.reuse, RZ ;  /* 0x0000002005067224 */ /* 0x080fe400078e02ff */
[----:B------:R-:W4:Y:S01]  /*1310*/  LDC R23, c[0x0][0x608] ;  /* 0x00018200ff177b82 */ /* 0x000f220000000800 */
[----:B------:R-:W-:-:S04]  /*1320*/  IMAD.WIDE.U32 R4, R21, R32, R2 ;  /* 0x0000002015047225 */ /* 0x000fc800078e0002 */
[----:B------:R-:W-:-:S03]  /*1330*/  IMAD R21, R21, R33, R6 ;  /* 0x0000002115157224 */ /* 0x000fc600078e0206 */
[----:B------:R-:W2:Y:S01]  /*1340*/  LDC R26, c[0x0][0x658] ;  /* 0x00019600ff1a7b82 */ /* 0x000ea20000000800 */
[----:B------:R-:W-:Y:S01]  /*1350*/  IMAD.IADD R5, R5, 0x1, R21 ;  /* 0x0000000105057824 */ /* 0x000fe200078e0215 */
[----:B0-----:R-:W-:Y:S01]  /*1360*/  ISETP.NE.U32.AND P0, PT, R34, RZ, PT ;  /* 0x000000ff2200720c */ /* 0x001fe20003f05070 */
[----:B------:R-:W-:-:S03]  /*1370*/  IMAD.MOV.U32 R21, RZ, RZ, -0x1 ;  /* 0xffffffffff157424 */ /* 0x000fc600078e00ff */
[----:B------:R-:W-:Y:S02]  /*1380*/  ISETP.NE.AND.EX P0, PT, R35, RZ, PT, P0 ;  /* 0x000000ff2300720c */ /* 0x000fe40003f05300 */
[----:B------:R-:W0:Y:S01]  /*1390*/  LDC R33, c[0x0][0x600] ;  /* 0x00018000ff217b82 */ /* 0x000e220000000800 */
[-CC-:B-1----:R-:W-:Y:S02]  /*13a0*/  SHF.R.U64 R31, R4, R20.reuse, R5.reuse ;  /* 0x00000014041f7219 */ /* 0x182fe40000001205 */
[----:B------:R-:W-:-:S05]  /*13b0*/  SHF.R.U32.HI R4, RZ, R20, R5 ;  /* 0x00000014ff047219 */ /* 0x000fca0000011605 */
[----:B------:R-:W1:Y:S01]  /*13c0*/  LDC R28, c[0x0][0x648] ;  /* 0x00019200ff1c7b82 */ /* 0x000e620000000800 */
[-CC-:B----4-:R-:W-:Y:S02]  /*13d0*/  SHF.R.U64 R41, R31, R23.reuse, R4.reuse ;  /* 0x000000171f297219 */ /* 0x190fe40000001204 */
[----:B------:R-:W-:-:S05]  /*13e0*/  SHF.R.U32.HI R5, RZ, R23, R4 ;  /* 0x00000017ff057219 */ /* 0x000fca0000011604 */
[----:B------:R-:W4:Y:S01]  /*13f0*/  LDC R37, c[0x0][0x638] ;  /* 0x00018e00ff257b82 */ /* 0x000f220000000800 */
[-C--:B--2---:R-:W-:Y:S02]  /*1400*/  SHF.L.U32 R4, R21, R26.reuse, RZ ;  /* 0x0000001a15047219 */ /* 0x084fe400000006ff */
[--C-:B------:R-:W-:Y:S02]  /*1410*/  SHF.R.U64 R32, R41, R26, R5.reuse ;  /* 0x0000001a29207219 */ /* 0x100fe40000001205 */
[----:B------:R-:W-:Y:S02]  /*1420*/  LOP3.LUT R6, RZ, R4, RZ, 0x33, !PT ;  /* 0x00000004ff067212 */ /* 0x000fe400078e33ff */
[----:B------:R-:W-:Y:S01]  /*1430*/  SHF.R.U32.HI R5, RZ, R26, R5 ;  /* 0x0000001aff057219 */ /* 0x000fe20000011605 */
[----:B------:R-:W2:Y:S01]  /*1440*/  LDC R30, c[0x0][0x610] ;  /* 0x00018400ff1e7b82 */ /* 0x000ea20000000800 */
[----:B------:R-:W-:Y:S01]  /*1450*/  IMAD.MOV.U32 R4, RZ, RZ, R32 ;  /* 0x000000ffff047224 */ /* 0x000fe200078e0020 */
[----:B------:R-:W-:Y:S06]  /*1460*/  @!P0 BRA `(.L_x_15) ;  /* 0x0000000000288947 */ /* 0x000fec0003800000 */
[----:B------:R-:W3:Y:S02]  /*1470*/  LDC R23, c[0x0][0x64c] ;  /* 0x00019300ff177b82 */ /* 0x000ee40000000800 */
[----:B---3--:R-:W-:-:S05]  /*1480*/  IADD3 R23, P0, R32, R23, RZ ;  /* 0x0000001720177210 */ /* 0x008fca0007f1e0ff */
        /* <DEDUP_REMOVED lines=8> */
.L_x_15:
[----:B-1----:R-:W-:Y:S01]  /*1510*/  SHF.R.U64 R17, R4, R28, R5 ;  /* 0x0000001c04117219 */ /* 0x002fe20000001205 */
[----:B------:R-:W-:Y:S01]  /*1520*/  @P3 IMAD R25, R27, R24, R16 ;  /* 0x000000181b193224 */ /* 0x000fe200078e0210 */
[----:B------:R-:W-:Y:S02]  /*1530*/  SHF.L.U32 R4, R39, R26, RZ ;  /* 0x0000001a27047219 */ /* 0x000fe400000006ff */
[----:B------:R-:W-:Y:S01]  /*1540*/  LOP3.LUT R5, R41, R6, RZ, 0xc0, !PT ;  /* 0x0000000629057212 */ /* 0x000fe200078ec0ff */
[----:B0-----:R-:W-:Y:S02]  /*1550*/  VIADD R6, R33, 0xffffffff ;  /* 0xffffffff21067836 */ /* 0x001fe40000000000 */
[----:B------:R-:W-:Y:S02]  /*1560*/  IMAD.MOV R20, RZ, RZ, -R17 ;  /* 0x000000ffff147224 */ /* 0x000fe400078e0a11 */
[----:B------:R-:W-:Y:S01]  /*1570*/  IMAD R16, R4, R17, R5 ;  /* 0x0000001104107224 */ /* 0x000fe200078e0205 */
[----:B------:R-:W-:Y:S01]  /*1580*/  LOP3.LUT R17, R31, R6, RZ, 0xc0, !PT ;  /* 0x000000061f117212 */ /* 0x000fe200078ec0ff */
[----:B----4-:R-:W-:-:S02]  /*1590*/  IMAD R4, R20, R37, R32 ;  /* 0x0000002514047224 */ /* 0x010fc400078e0220 */
[----:B--2---:R-:W-:Y:S02]  /*15a0*/  IMAD R6, R16, R30, R25 ;  /* 0x0000001e10067224 */ /* 0x004fe400078e0219 */
[----:B------:R-:W-:Y:S02]  /*15b0*/  IMAD R17, R4, R33, R17 ;  /* 0x0000002104117224 */ /* 0x000fe400078e0211 */
[----:B------:R-:W-:Y:S02]  /*15c0*/  IMAD.MOV.U32 R20, RZ, RZ, 0x1 ;  /* 0x00000001ff147424 */ /* 0x000fe400078e00ff */
[----:B------:R-:W-:Y:S01]  /*15d0*/  IMAD.MOV.U32 R4, RZ, RZ, R36 ;  /* 0x000000ffff047224 */ /* 0x000fe200078e0024 */
[----:B------:R-:W-:Y:S02]  /*15e0*/  SEL R5, R17, R6, !P3 ;  /* 0x0000000611057207 */ /* 0x000fe40005800000 */
[----:B------:R-:W-:-:S07]  /*15f0*/  SEL R6, R6, R17, !P3 ;  /* 0x0000001106067207 */ /* 0x000fce0005800000 */
.L_x_13:
[----:B------:R-:W-:Y:S05]  /*1600*/  @!P2 BRA `(.L_x_16) ;  /* 0x00000000000ca947 */ /* 0x000fea0003800000 */
[----:B------:R-:W-:Y:S01]  /*1610*/  UCGABAR_WAIT ;  /* 0x0000000000007dc7 */ /* 0x000fe20008000000 */
[----:B------:R-:W-:Y:S01]  /*1620*/  CCTL.IVALL ;  /* 0x00000000ff00798f */ /* 0x000fe20002000000 */
[----:B------:R-:W-:Y:S05]  /*1630*/  BRA `(.L_x_17) ;  /* 0x0000000000047947 */ /* 0x000fea0003800000 */
.L_x_16:
[----:B------:R-:W-:Y:S06]  /*1640*/  BAR.SYNC.DEFER_BLOCKING 0x0 ;  /* 0x0000000000007b1d */ /* 0x000fec0000010000 */
.L_x_17:
[----:B------:R-:W-:Y:S05]  /*1650*/  @!P4 BRA `(.L_x_18) ;  /* 0x0000005000f0c947 */ /* 0x000fea0003800000 */
[----:B------:R-:W-:-:S13]  /*1660*/  ISETP.GT.U32.AND P0, PT, R38, 0x1, PT ;  /* 0x000000012600780c */ /* 0x000fda0003f04070 */
[----:B------:R-:W-:Y:S05]  /*1670*/  @P0 EXIT ;  /* 0x000000000000094d */ /* 0x000fea0003800000 */
.L_x_19:
[----:B------:R-:W-:-:S08]  /*1680*/  NOP ;  /* 0x0000000000007918 */ /* 0x000fd00000000000 */
[----:B------:R-:W0:Y:S02]  /*1690*/  USETMAXREG.TRY_ALLOC.CTAPOOL UP0, 0xe8 ;  /* 0x000000e8000079c8 */ /* 0x000e240008000600 */
[----:B0-----:R-:W-:-:S13]  /*16a0*/  PLOP3.LUT P0, PT, PT, PT, UP0, 0x80, 0x0 ;  /* 0x000000000000781c */ /* 0x001fda0003f0f008 */
[----:B------:R-:W-:Y:S05]  /*16b0*/  @!P0 BRA `(.L_x_19) ;  /* 0xfffffffc00f08947 */ /* 0x000fea000383ffff */
[----:B------:R-:W-:-:S13]  /*16c0*/  LOP3.LUT P0, RZ, R20, 0xff, RZ, 0xc0, !PT ;  /* 0x000000ff14ff7812 */ /* 0x000fda000780c0ff */
[----:B------:R-:W-:Y:S05]  /*16d0*/  @!P0 EXIT ;  /* 0x000000000000894d */ /* 0x000fea0003800000 */
[----:B------:R-:W0:Y:S01]  /*16e0*/  S2UR UR6, SR_CgaCtaId ;  /* 0x00000000000679c3 */ /* 0x000e220000008800 */
[CC--:B------:R-:W-:Y:S01]  /*16f0*/  LEA.HI R11, R19.reuse, R10.reuse, RZ, 0x2 ;  /* 0x0000000a130b7211 */ /* 0x0c0fe200078f10ff */
[----:B------:R-:W-:Y:S01]  /*1700*/  UIADD3 UR7, UR11, -0x1, URZ ;  /* 0xffffffff0b077890 */ /* 0x000fe2000fffe03f */
[----:B------:R-:W-:Y:S01]  /*1710*/  LEA.HI R19, R19, R10, RZ, 0x5 ;  /* 0x0000000a13137211 */ /* 0x000fe200078f28ff */
[----:B------:R-:W-:Y:S01]  /*1720*/  UMOV UR9, 0x400 ;  /* 0x0000040000097882 */ /* 0x000fe20000000000 */
[--C-:B------:R-:W-:Y:S01]  /*1730*/  SHF.R.S32.HI R16, RZ, 0x2, R11.reuse ;  /* 0x00000002ff107819 */ /* 0x100fe2000001140b */
[----:B------:R-:W-:Y:S01]  /*1740*/  UISETP.LT.AND UP0, UPT, UR13, 0x1, UPT ;  /* 0x000000010d00788c */ /* 0x000fe2000bf01270 */
[----:B------:R-:W-:Y:S01]  /*1750*/  SHF.R.S32.HI R17, RZ, 0x1f, R11 ;  /* 0x0000001fff117819 */ /* 0x000fe2000001140b */
[----:B------:R-:W-:Y:S01]  /*1760*/  USHF.L.U32 UR24, UR13, 0x1, URZ ;  /* 0x000000010d187899 */ /* 0x000fe2000800063f */
[----:B------:R-:W-:Y:S01]  /*1770*/  SHF.R.S32.HI R19, RZ, 0x5, R19 ;  /* 0x00000005ff137819 */ /* 0x000fe20000011413 */
[----:B------:R-:W-:Y:S01]  /*1780*/  USEL UR10, UR13, 0x1, UP0 ;  /* 0x000000010d0a7887 */ /* 0x000fe20008000000 */
[----:B------:R-:W-:Y:S01]  /*1790*/  LEA.HI R17, R17, R16, RZ, 0x3 ;  /* 0x0000001011117211 */ /* 0x000fe200078f18ff */
[----:B------:R-:W-:Y:S01]  /*17a0*/  UISETP.NE.AND UP0, UPT, UR7, URZ, UPT ;  /* 0x0000003f0700728c */ /* 0x000fe2000bf05270 */
[----:B------:R-:W-:Y:S01]  /*17b0*/  LOP3.LUT R11, R11, 0xfffffffc, RZ, 0xc0, !PT ;  /* 0xfffffffc0b0b7812 */ /* 0x000fe200078ec0ff */
[----:B------:R-:W-:Y:S01]  /*17c0*/  UIADD3 UR10, -UR10, UR13, URZ ;  /* 0x0000000d0a0a7290 */ /* 0x000fe2000fffe13f */
[----:B------:R-:W-:-:S02]  /*17d0*/  LOP3.LUT R17, R17, 0xfffffff8, RZ, 0xc0, !PT ;  /* 0xfffffff811117812 */ /* 0x000fc400078ec0ff */
[----:B------:R-:W-:Y:S01]  /*17e0*/  LOP3.LUT R102, R7, 0x1, RZ, 0xfc, !PT ;  /* 0x0000000107667812 */ /* 0x000fe200078efcff */
[----:B------:R-:W-:Y:S02]  /*17f0*/  IMAD.IADD R20, R10, 0x1, -R11 ;  /* 0x000000010a147824 */ /* 0x000fe400078e0a0b */
[----:B------:R-:W-:Y:S01]  /*1800*/  IMAD.IADD R16, R16, 0x1, -R17 ;  /* 0x0000000110107824 */ /* 0x000fe200078e0a11 */
[----:B0-----:R-:W-:-:S04]  /*1810*/  ULEA UR9, UR6, UR9, 0x18 ;  /* 0x0000000906097291 */ /* 0x001fc8000f8ec03f */
[--C-:B------:R-:W-:Y:S01]  /*1820*/  SHF.R.S32.HI R17, RZ, 0x1f, R16.reuse ;  /* 0x0000001fff117819 */ /* 0x100fe20000011410 */
[----:B------:R-:W-:Y:S01]  /*1830*/  USHF.L.U32 UR6, UR7, 0x3, URZ ;  /* 0x0000000307067899 */ /* 0x000fe2000800063f */
[C-C-:B------:R-:W-:Y:S01]  /*1840*/  IMAD R21, R19.reuse, -0x10, -R16.reuse ;  /* 0xfffffff013157824 */ /* 0x140fe200078e0a10 */
[----:B------:R-:W-:Y:S02]  /*1850*/  USEL UR7, URZ, 0x1, UP0 ;  /* 0x000000013f077887 */ /* 0x000fe40008000000 */
[----:B------:R-:W-:Y:S01]  /*1860*/  ULOP3.LUT UR6, UR6, 0x8, URZ, 0xc0, !UPT ;  /* 0x0000000806067892 */ /* 0x000fe2000f8ec03f */
[----:B------:R-:W-:Y:S01]  /*1870*/  IMAD.WIDE R10, R19, 0x10, R16 ;  /* 0x00000010130a7825 */ /* 0x000fe200078e0210 */
[----:B------:R-:W-:Y:S02]  /*1880*/  UIADD3 UR25, UR9, 0x1a0, URZ ;  /* 0x000001a009197890 */ /* 0x000fe4000fffe03f */
[----:B------:R-:W-:Y:S01]  /*1890*/  ULOP3.LUT UR26, UR6, 0x8, URZ, 0x3c, !UPT ;  /* 0x00000008061a7892 */ /* 0x000fe2000f8e3c3f */
[----:B------:R-:W-:Y:S01]  /*18a0*/  IMAD.U32 R103, RZ, RZ, UR7 ;  /* 0x00000007ff677e24 */ /* 0x000fe2000f8e00ff */
[----:B------:R-:W-:-:S02]  /*18b0*/  ULOP3.LUT UR12, UR6, 0x18, URZ, 0x3c, !UPT ;  /* 0x00000018060c7892 */ /* 0x000fc4000f8e3c3f */
[----:B------:R-:W-:Y:S01]  /*18c0*/  ULEA UR11, UR11, UR25, 0x3 ;  /* 0x000000190b0b7291 */ /* 0x000fe2000f8e183f */
[----:B------:R-:W-:Y:S02]  /*18d0*/  ULDC UR6, c[0x0][0x284] ;  /* 0x0000a10000067ab9 */ /* 0x000fe40000000800 */
[----:B------:R-:W-:-:S09]  /*18e0*/  VIADD R21, R21, UR6 ;  /* 0x0000000615157c36 */ /* 0x000fd20008000000 */
.L_x_126:
[----:B------:R-:W-:Y:S01]  /*18f0*/  SHF.L.U32 R16, R103, 0x1f, RZ ;  /* 0x0000001f67107819 */ /* 0x000fe200000006ff */
[----:B------:R-:W0:Y:S01]  /*1900*/  LDC R17, c[0x0][0x28c] ;  /* 0x0000a300ff117b82 */ /* 0x000e220000000800 */
[----:B------:R-:W-:Y:S01]  /*1910*/  UMOV UR6, URZ ;  /* 0x0000003f00067c82 */ /* 0x000fe20008000000 */
[----:B------:R-:W-:Y:S01]  /*1920*/  UMOV UR16, UR4 ;  /* 0x0000000400107c82 */ /* 0x000fe20008000000 */
[----:B-1----:R-:W1:Y:S01]  /*1930*/  SYNCS.PHASECHK.TRANS64.TRYWAIT P0, [UR11+-0x8], R16 ;  /* 0xfffff810ff0075a7 */ /* 0x002e62000800014b */
[----:B0-----:R-:W-:Y:S01]  /*1940*/  ISETP.GE.AND P1, PT, R17, 0x1, PT ;  /* 0x000000011100780c */ /* 0x001fe20003f26270 */
[----:B-1234-:R-:W-:-:S12]  /*1950*/  @!P0 BRA `(.L_x_20) ;  /* 0x0000006c001c8947 */ /* 0x01efd80003800000 */
.L_x_169:
[----:B------:R-:W-:Y:S01]  /*1960*/  UMOV UR7, URZ ;  /* 0x0000003f00077c82 */ /* 0x000fe20008000000 */
[----:B------:R-:W-:Y:S01]  /*1970*/  UMOV UR8, URZ ;  /* 0x0000003f00087c82 */ /* 0x000fe20008000000 */
[----:B------:R-:W-:Y:S02]  /*1980*/  CS2R R22, SRZ ;  /* 0x0000000000167805 */ /* 0x000fe4000001ff00 */
[----:B------:R-:W-:Y:S02]  /*1990*/  CS2R R64, SRZ ;  /* 0x0000000000407805 */ /* 0x000fe4000001ff00 */
[----:B------:R-:W-:Y:S02]  /*19a0*/  CS2R R66, SRZ ;  /* 0x0000000000427805 */ /* 0x000fe4000001ff00 */
[----:B------:R-:W-:Y:S02]  /*19b0*/  CS2R R68, SRZ ;  /* 0x0000000000447805 */ /* 0x000fe4000001ff00 */
[----:B------:R-:W-:-:S02]  /*19c0*/  CS2R R70, SRZ ;  /* 0x0000000000467805 */ /* 0x000fc4000001ff00 */
[----:B------:R-:W-:Y:S02]  /*19d0*/  CS2R R72, SRZ ;  /* 0x0000000000487805 */ /* 0x000fe4000001ff00 */
        /* <DEDUP_REMOVED lines=13> */
[----:B------:R-:W-:Y:S01]  /*1ab0*/  CS2R R100, SRZ ;  /* 0x0000000000647805 */ /* 0x000fe2000001ff00 */
[----:B------:R-:W-:Y:S01]  /*1ac0*/  IMAD.U32 R104, RZ, RZ, UR5 ;  /* 0x00000005ff687e24 */ /* 0x000fe2000f8e00ff */
        /* <DEDUP_REMOVED lines=19> */
[----:B------:R-:W-:Y:S01]  /*1c00*/  CS2R R30, SRZ ;  /* 0x00000000001e7805 */ /* 0x000fe2000001ff00 */
[----:B------:R-:W-:Y:S06]  /*1c10*/  @!P1 BRA `(.L_x_21) ;  /* 0x0000000800309947 */ /* 0x000fec0003800000 */
[----:B------:R-:W-:-:S13]  /*1c20*/  ISETP.NE.AND P1, PT, R102, 0x3, PT ;  /* 0x000000036600780c */ /* 0x000fda0003f25270 */
[----:B------:R-:W-:Y:S05]  /*1c30*/  @!P1 BRA `(.L_x_22) ;  /* 0x0000000000049947 */ /* 0x000fea0003800000 */
[----:B------:R-:W-:Y:S01]  /*1c40*/  BPT.TRAP 0x1 ;  /* 0x000000040000795c */ /* 0x000fe20000300000 */
.L_x_22:
[----:B------:R-:W-:Y:S01]  /*1c50*/  ULEA UR6, UR4, UR9, 0x3 ;  /* 0x0000000904067291 */ /* 0x000fe2000f8e183f */
[----:B0-----:R-:W-:-:S05]  /*1c60*/  IMAD.U32 R16, RZ, RZ, UR5 ;  /* 0x00000005ff107e24 */ /* 0x001fca000f8e00ff */
[----:B------:R-:W-:-:S04]  /*1c70*/  SHF.L.U32 R16, R16, 0x1f, RZ ;  /* 0x0000001f10107819 */ /* 0x000fc800000006ff */
[----:B------:R0:W1:Y:S01]  /*1c80*/  SYNCS.PHASECHK.TRANS64.TRYWAIT P0, [UR6], R16 ;  /* 0x00000010ff0075a7 */ /* 0x0000620008000146 */
[----:B------:R-:W-:Y:S05]  /*1c90*/  @!P1 BRA `(.L_x_23) ;  /* 0x0000000000049947 */ /* 0x000fea0003800000 */
[----:B------:R-:W-:Y:S01]  /*1ca0*/  BPT.TRAP 0x1 ;  /* 0x000000040000795c */ /* 0x000fe20000300000 */
.L_x_23:
[----:B-1----:R-:W-:Y:S05]  /*1cb0*/  @P0 BRA `(.L_x_24) ;  /* 0x0000000000080947 */ /* 0x002fea0003800000 */
[----:B------:R-:W1:Y:S02]  /*1cc0*/  SYNCS.PHASECHK.TRANS64.TRYWAIT P0, [UR6], R16 ;  /* 0x00000010ff0075a7 */ /* 0x000e640008000146 */
[----:B-1----:R-:W-:Y:S05]  /*1cd0*/  @!P0 BRA `(.L_x_25) ;  /* 0x0000006800548947 */ /* 0x002fea0003800000 */
.L_x_24:
[----:B------:R-:W-:Y:S01]  /*1ce0*/  UIADD3 UR7, UR9, 0x280, URZ ;  /* 0x0000028009077890 */ /* 0x000fe2000fffe03f */
[----:B------:R-:W-:Y:S01]  /*1cf0*/  WARPGROUP.ARRIVE ;  /* 0x00000000000079c5 */ /* 0x000fe20000000000 */
[----:B------:R-:W-:Y:S01]  /*1d00*/  UIADD3 UR6, UR9, 0x19280, URZ ;  /* 0x0001928009067890 */ /* 0x000fe2000fffe03f */
[----:B------:R-:W-:Y:S01]  /*1d10*/  CS2R R22, SRZ ;  /* 0x0000000000167805 */ /* 0x000fe2000001ff00 */
[----:B------:R-:W-:Y:S01]  /*1d20*/  USHF.R.U32.HI UR7, URZ, 0x4, UR7 ;  /* 0x000000043f077899 */ /* 0x000fe20008011607 */
[----:B------:R-:W-:Y:S01]  /*1d30*/  CS2R R64, SRZ ;  /* 0x0000000000407805 */ /* 0x000fe2000001ff00 */
[----:B------:R-:W-:Y:S01]  /*1d40*/  USHF.R.U32.HI UR6, URZ, 0x4, UR6 ;  /* 0x000000043f067899 */ /* 0x000fe20008011606 */
[----:B------:R-:W-:Y:S01]  /*1d50*/  CS2R R66, SRZ ;  /* 0x0000000000427805 */ /* 0x000fe2000001ff00 */
[----:B------:R-:W-:Y:S01]  /*1d60*/  ULOP3.LUT UR7, UR7, 0x3fff, URZ, 0xc0, !UPT ;  /* 0x00003fff07077892 */ /* 0x000fe2000f8ec03f */
[----:B------:R-:W-:Y:S01]  /*1d70*/  CS2R R68, SRZ ;  /* 0x0000000000447805 */ /* 0x000fe2000001ff00 */
[----:B------:R-:W-:Y:S01]  /*1d80*/  ULOP3.LUT UR6, UR6, 0x3fff, URZ, 0xc0, !UPT ;  /* 0x00003fff06067892 */ /* 0x000fe2000f8ec03f */
[----:B------:R-:W-:Y:S01]  /*1d90*/  CS2R R70, SRZ ;  /* 0x0000000000467805 */ /* 0x000fe2000001ff00 */
[----:B------:R-:W-:Y:S01]  /*1da0*/  ULOP3.LUT UR7, UR7, 0x10000, URZ, 0xfc, !UPT ;  /* 0x0001000007077892 */ /* 0x000fe2000f8efc3f */
[----:B------:R-:W-:Y:S01]  /*1db0*/  CS2R R72, SRZ ;  /* 0x0000000000487805 */ /* 0x000fe2000001ff00 */
[----:B------:R-:W-:Y:S01]  /*1dc0*/  ULOP3.LUT UR6, UR6, 0x10000, URZ, 0xfc, !UPT ;  /* 0x0001000006067892 */ /* 0x000fe2000f8efc3f */
[----:B------:R-:W-:Y:S01]  /*1dd0*/  CS2R R74, SRZ ;  /* 0x00000000004a7805 */ /* 0x000fe2000001ff00 */
[----:B------:R-:W-:Y:S01]  /*1de0*/  ULEA UR7, UR4, UR7, 0x8 ;  /* 0x0000000704077291 */ /* 0x000fe2000f8e403f */
[----:B------:R-:W-:Y:S01]  /*1df0*/  CS2R R76, SRZ ;  /* 0x00000000004c7805 */ /* 0x000fe2000001ff00 */
[----:B------:R-:W-:Y:S01]  /*1e00*/  UIMAD UR8, UR4, 0x140, UR6 ;  /* 0x00000140040878a4 */ /* 0x000fe2000f8e0206 */
[----:B------:R-:W-:Y:S01]  /*1e10*/  CS2R R78, SRZ ;  /* 0x00000000004e7805 */ /* 0x000fe2000001ff00 */
[----:B------:R-:W-:Y:S01]  /*1e20*/  UMOV UR17, 0x80000020 ;  /* 0x8000002000117882 */ /* 0x000fe20000000000 */
[----:B------:R-:W-:Y:S01]  /*1e30*/  UMOV UR19, 0x80000020 ;  /* 0x8000002000137882 */ /* 0x000fe20000000000 */
[----:B------:R-:W-:Y:S01]  /*1e40*/  UIADD3 UR6, UR8, 0x40, URZ ;  /* 0x0000004008067890 */ /* 0x000fe2000fffe03f */
[----:B------:R-:W-:Y:S01]  /*1e50*/  CS2R R80, SRZ ;  /* 0x0000000000507805 */ /* 0x000fe2000001ff00 */
[----:B------:R-:W-:Y:S01]  /*1e60*/  UMOV UR16, UR7 ;  /* 0x0000000700107c82 */ /* 0x000fe20008000000 */
[----:B------:R-:W-:Y:S01]  /*1e70*/  UMOV UR18, UR8 ;  /* 0x0000000800127c82 */ /* 0x000fe20008000000 */
[----:B------:R-:W-:Y:S01]  /*1e80*/  UIADD3 UR20, UR8, 0x80, URZ ;  /* 0x0000008008147890 */ /* 0x000fe2000fffe03f */
[----:B------:R-:W-:Y:S01]  /*1e90*/  QGMMA.64x16x32.F32.E4M3.E4M3 R56, gdesc[UR16], RZ, !UPT ;  /* 0x00200000103879f3 */ /* 0x000fe2000c7008ff */
[----:B------:R-:W-:Y:S01]  /*1ea0*/  UMOV UR19, 0x80000020 ;  /* 0x8000002000137882 */ /* 0x000fe20000000000 */
        /* <DEDUP_REMOVED lines=9> */
[----:B------:R-:W-:Y:S01]  /*1f40*/  UMOV UR6, 0x2 ;  /* 0x0000000200067882 */ /* 0x000fe20000000000 */
[----:B------:R-:W-:Y:S01]  /*1f50*/  QGMMA.64x16x32.F32.E4M3.E4M3 R32, gdesc[UR16], RZ, !UPT ;  /* 0x00200000102079f3 */ /* 0x000fe2000c7008ff */
[----:B------:R-:W-:Y:S01]  /*1f60*/  UMOV UR19, 0x80000020 ;  /* 0x8000002000137882 */ /* 0x000fe20000000000 */
[----:B------:R-:W-:Y:S01]  /*1f70*/  UMOV UR18, UR20 ;  /* 0x0000001400127c82 */ /* 0x000fe20008000000 */
[----:B------:R-:W-:Y:S01]  /*1f80*/  UIADD3 UR20, UR8, 0x82, URZ ;  /* 0x0000008208147890 */ /* 0x000fe2000fffe03f */
[----:B------:R-:W-:Y:S01]  /*1f90*/  QGMMA.64x16x32.F32.E4M3.E4M3 R24, gdesc[UR16], RZ, !UPT ;  /* 0x00200000101879f3 */ /* 0x000fe2000c7008ff */
[----:B------:R-:W-:Y:S01]  /*1fa0*/  UIADD3 UR16, UR7, 0x2, URZ ;  /* 0x0000000207107890 */ /* 0x000fe2000fffe03f */
[----:B------:R-:W-:Y:S01]  /*1fb0*/  CS2R R82, SRZ ;  /* 0x0000000000527805 */ /* 0x000fe2000001ff00 */
[----:B------:R-:W-:Y:S01]  /*1fc0*/  UIADD3 UR18, UR8, 0x2, URZ ;  /* 0x0000000208127890 */ /* 0x000fe2000fffe03f */
[----:B------:R-:W-:Y:S01]  /*1fd0*/  CS2R R84, SRZ ;  /* 0x0000000000547805 */ /* 0x000fe2000001ff00 */
[----:B------:R-:W-:Y:S01]  /*1fe0*/  UIADD3 UR7, UR8, 0x42, URZ ;  /* 0x0000004208077890 */ /* 0x000fe2000fffe03f */
[----:B------:R-:W-:Y:S01]  /*1ff0*/  CS2R R86, SRZ ;  /* 0x0000000000567805 */ /* 0x000fe2000001ff00 */
[----:B------:R-:W-:Y:S01]  /*2000*/  UMOV UR17, 0x80000020 ;  /* 0x8000002000117882 */ /* 0x000fe20000000000 */
[----:B------:R-:W-:Y:S01]  /*2010*/  UMOV UR19, 0x80000020 ;  /* 0x8000002000137882 */ /* 0x000fe20000000000 */
[----:B------:R-:W-:-:S02]  /*2020*/  CS2R R88, SRZ ;  /* 0x0000000000587805 */ /* 0x000fc4000001ff00 */
[----:B------:R-:W-:Y:S02]  /*2030*/  CS2R R90, SRZ ;  /* 0x00000000005a7805 */ /* 0x000fe4000001ff00 */
[----:B------:R-:W-:Y:S02]  /*2040*/  CS2R R92, SRZ ;  /* 0x00000000005c7805 */ /* 0x000fe4000001ff00 */
[----:B------:R-:W-:Y:S02]  /*2050*/  CS2R R94, SRZ ;  /* 0x00000000005e7805 */ /* 0x000fe4000001ff00 */
[----:B------:R-:W-:Y:S02]  /*2060*/  CS2R R96, SRZ ;  /* 0x0000000000607805 */ /* 0x000fe4000001ff00 */
[----:B------:R-:W-:Y:S02]  /*2070*/  CS2R R98, SRZ ;  /* 0x0000000000627805 */ /* 0x000fe4000001ff00 */
[----:B------:R-:W-:Y:S01]  /*2080*/  CS2R R100, SRZ ;  /* 0x0000000000647805 */ /* 0x000fe2000001ff00 */
[----:B------:R-:W-:Y:S01]  /*2090*/  QGMMA.64x16x32.F32.E4M3.E4M3 R56, gdesc[UR16], R56 ;  /* 0x00200000103879f3 */ /* 0x000fe20008700838 */
[----:B------:R-:W-:Y:S01]  /*20a0*/  UMOV UR18, UR7 ;  /* 0x0000000700127c82 */ /* 0x000fe20008000000 */
[----:B------:R-:W-:Y:S01]  /*20b0*/  UIADD3 UR7, UR8, 0xc2, URZ ;  /* 0x000000c208077890 */ /* 0x000fe2000fffe03f */
[----:B------:R-:W-:Y:S01]  /*20c0*/  UMOV UR19, 0x80000020 ;  /* 0x8000002000137882 */ /* 0x000fe20000000000 */
[----:B------:R-:W-:Y:S01]  /*20d0*/  UIADD3 UR8, UR8, 0x102, URZ ;  /* 0x0000010208087890 */ /* 0x000fe2000fffe03f */
[----:B------:R-:W-:Y:S01]  /*20e0*/  QGMMA.64x16x32.F32.E4M3.E4M3 R48, gdesc[UR16], R48 ;  /* 0x00200000103079f3 */ /* 0x000fe20008700830 */
[----:B------:R-:W-:Y:S01]  /*20f0*/  UMOV UR18, UR20 ;  /* 0x0000001400127c82 */ /* 0x000fe20008000000 */
[----:B------:R-:W-:-:S02]  /*2100*/  UMOV UR19, 0x80000020 ;  /* 0x8000002000137882 */ /* 0x000fc40000000000 */
[----:B------:R-:W-:Y:S01]  /*2110*/  QGMMA.64x16x32.F32.E4M3.E4M3 R40, gdesc[UR16], R40 ;  /* 0x00200000102879f3 */ /* 0x000fe20008700828 */
[----:B------:R-:W-:Y:S01]  /*2120*/  UMOV UR18, UR7 ;  /* 0x0000000700127c82 */ /* 0x000fe20008000000 */
[----:B------:R-:W-:Y:S01]  /*2130*/  ULDC UR7, c[0x0][0x50c] ;  /* 0x0001430000077ab9 */ /* 0x000fe20000000800 */
[----:B------:R-:W-:Y:S01]  /*2140*/  UMOV UR19, 0x80000020 ;  /* 0x8000002000137882 */ /* 0x000fe20000000000 */
[----:B------:R-:W-:Y:S01]  /*2150*/  UISETP.NE.AND UP0, UPT, UR7, 0x2, UPT ;  /* 0x000000020700788c */ /* 0x000fe2000bf05270 */
[----:B------:R-:W-:Y:S01]  /*2160*/  QGMMA.64x16x32.F32.E4M3.E4M3 R32, gdesc[UR16], R32 ;  /* 0x00200000102079f3 */ /* 0x000fe20008700820 */
[----:B------:R-:W-:Y:S01]  /*2170*/  UMOV UR18, UR8 ;  /* 0x0000000800127c82 */ /* 0x000fe20008000000 */
[----:B------:R-:W-:Y:S01]  /*2180*/  UMOV UR19, 0x80000020 ;  /* 0x8000002000137882 */ /* 0x000fe20000000000 */
[----:B------:R-:W-:Y:S01]  /*2190*/  USEL UR7, URZ, 0x1, UP0 ;  /* 0x000000013f077887 */ /* 0x000fe20008000000 */
[----:B------:R-:W-:Y:S05]  /*21a0*/  QGMMA.64x16x32.F32.E4M3.E4M3 R24, gdesc[UR16], R24, gsb0 ;  /* 0x00200000101879f3 */ /* 0x000fea0008000818 */
[----:B------:R-:W-:-:S13]  /*21b0*/  ISETP.NE.AND P0, PT, RZ, UR7, PT ;  /* 0x00000007ff007c0c */ /* 0x000fda000bf05270 */
[----:B------:R-:W-:Y:S05]  /*21c0*/  @!P0 BRA `(.L_x_26) ;  /* 0x0000000000a88947 */ /* 0x000fea0003800000 */
[----:B------:R-:W-:Y:S02]  /*21d0*/  WARPGROUP.DEPBAR.LE gsb0, 0x0 ;  /* 0x00008000000079c5 */ /* 0x000fe40000010000 */
[----:B------:R-:W-:-:S01]  /*21e0*/  FADD R101, RZ, R56 ;  /* 0x00000038ff657221 */ /* 0x000fc20000000000 */
[----:B------:R-:W-:Y:S01]  /*21f0*/  FADD R100, RZ, R57 ;  /* 0x00000039ff647221 */ /* 0x000fe20000000000 */
        /* <DEDUP_REMOVED lines=38> */
[----:B------:R-:W-:-:S06]  /*2460*/  UMOV UR6, URZ ;  /* 0x0000003f00067c82 */ /* 0x000fcc0008000000 */
.L_x_26:
[----:B------:R-:W-:-:S04]  /*2470*/  UIADD3 UR16, UR4, 0x1, URZ ;  /* 0x0000000104107890 */ /* 0x000fc8000fffe03f */
[----:B------:R-:W-:-:S04]  /*2480*/  UISETP.NE.AND UP0, UPT, UR16, 0x19, UPT ;  /* 0x000000191000788c */ /* 0x000fc8000bf05270 */
[----:B------:R-:W-:Y:S02]  /*2490*/  USEL UR8, URZ, 0x1, UP0 ;  /* 0x000000013f087887 */ /* 0x000fe40008000000 */
[----:B------:R-:W-:Y:S02]  /*24a0*/  USEL UR16, UR16, URZ, UP0 ;  /* 0x0000003f10107287 */ /* 0x000fe40008000000 */
[----:B------:R-:W-:-:S06]  /*24b0*/  ULOP3.LUT UR8, UR5, UR8, URZ, 0x3c, !UPT ;  /* 0x0000000805087292 */ /* 0x000fcc000f8e3c3f */
[----:B------:R-:W-:Y:S01]  /*24c0*/  IMAD.U32 R104, RZ, RZ, UR8 ;  /* 0x00000008ff687e24 */ /* 0x000fe2000f8e00ff */
[----:B------:R-:W-:-:S06]  /*24d0*/  UMOV UR8, 0x1 ;  /* 0x0000000100087882 */ /* 0x000fcc0000000000 */
.L_x_21:
[----:B------:R-:W-:-:S06]  /*24e0*/  UISETP.GE.AND UP0, UPT, UR10, 0x1, UPT ;  /* 0x000000010a00788c */ /* 0x000fcc000bf06270 */
[----:B------:R-:W-:-:S13]  /*24f0*/  PLOP3.LUT P0, PT, PT, PT, UP0, 0x80, 0x0 ;  /* 0x000000000000781c */ /* 0x000fda0003f0f008 */
[----:B------:R-:W-:Y:S05]  /*2500*/  @!P0 BRA `(.L_x_27) ;  /* 0x0000000800308947 */ /* 0x000fea0003800000 */
[----:B01----:R-:W-:Y:S01]  /*2510*/  IMAD.U32 R16, RZ, RZ, UR10 ;  /* 0x0000000aff107e24 */ /* 0x003fe2000f8e00ff */
[----:B------:R-:W-:Y:S01]  /*2520*/  ULDC UR17, c[0x0][0x50c] ;  /* 0x0001430000117ab9 */ /* 0x000fe20000000800 */
[----:B------:R-:W-:-:S07]  /*2530*/  IMAD.U32 R17, RZ, RZ, UR4 ;  /* 0x00000004ff117e24 */ /* 0x000fce000f8e00ff */
.L_x_35:
[----:B------:R-:W-:-:S13]  /*2540*/  ISETP.NE.AND P1, PT, R102, 0x3, PT ;  /* 0x000000036600780c */ /* 0x000fda0003f25270 */
[----:B------:R-:W-:Y:S05]  /*2550*/  @!P1 BRA `(.L_x_28) ;  /* 0x0000000000049947 */ /* 0x000fea0003800000 */
[----:B------:R-:W-:Y:S01]  /*2560*/  BPT.TRAP 0x1 ;  /* 0x000000040000795c */ /* 0x000fe20000300000 */
.L_x_28:
[----:B------:R-:W-:Y:S01]  /*2570*/  ULEA UR18, UR16, UR9, 0x3 ;  /* 0x0000000910127291 */ /* 0x000fe2000f8e183f */
[----:B------:R-:W-:-:S08]  /*2580*/  SHF.L.U32 R18, R104, 0x1f, RZ ;  /* 0x0000001f68127819 */ /* 0x000fd000000006ff */
[----:B------:R0:W1:Y:S01]  /*2590*/  SYNCS.PHASECHK.TRANS64.TRYWAIT P0, [UR18], R18 ;  /* 0x00000012ff0075a7 */ /* 0x0000620008000152 */
[----:B------:R-:W-:Y:S05]  /*25a0*/  @!P1 BRA `(.L_x_29) ;  /* 0x0000000000049947 */ /* 0x000fea0003800000 */
[----:B------:R-:W-:Y:S01]  /*25b0*/  BPT.TRAP 0x1 ;  /* 0x000000040000795c */ /* 0x000fe20000300000 */
.L_x_29:
[----:B-1----:R-:W-:Y:S05]  /*25c0*/  @P0 BRA `(.L_x_30) ;  /* 0x0000000000080947 */ /* 0x002fea0003800000 */
[----:B------:R-:W1:Y:S02]  /*25d0*/  SYNCS.PHASECHK.TRANS64.TRYWAIT P0, [UR18], R18 ;  /* 0x00000012ff0075a7 */ /* 0x000e640008000152 */
[----:B-1----:R-:W-:Y:S05]  /*25e0*/  @!P0 BRA `(.L_x_31) ;  /* 0x0000006000288947 */ /* 0x002fea0003800000 */
.L_x_30:
[----:B------:R-:W-:Y:S01]  /*25f0*/  UIADD3 UR18, UR9, 0x19280, URZ ;  /* 0x0001928009127890 */ /* 0x000fe2000fffe03f */
[----:B------:R-:W-:Y:S01]  /*2600*/  WARPGROUP.ARRIVE ;  /* 0x00000000000079c5 */ /* 0x000fe20000000000 */
[----:B------:R-:W-:Y:S02]  /*2610*/  UIADD3 UR19, UR9, 0x280, URZ ;  /* 0x0000028009137890 */ /* 0x000fe4000fffe03f */
[----:B------:R-:W-:Y:S02]  /*2620*/  USHF.R.U32.HI UR18, URZ, 0x4, UR18 ;  /* 0x000000043f127899 */ /* 0x000fe40008011612 */
[----:B------:R-:W-:Y:S02]  /*2630*/  USHF.R.U32.HI UR19, URZ, 0x4, UR19 ;  /* 0x000000043f137899 */ /* 0x000fe40008011613 */
[----:B------:R-:W-:Y:S02]  /*2640*/  UISETP.NE.AND UP0, UPT, UR7, URZ, UPT ;  /* 0x0000003f0700728c */ /* 0x000fe4000bf05270 */
[----:B------:R-:W-:-:S02]  /*2650*/  ULOP3.LUT UR18, UR18, 0x3fff, URZ, 0xc0, !UPT ;  /* 0x00003fff12127892 */ /* 0x000fc4000f8ec03f */
[----:B------:R-:W-:Y:S02]  /*2660*/  ULOP3.LUT UR19, UR19, 0x3fff, URZ, 0xc0, !UPT ;  /* 0x00003fff13137892 */ /* 0x000fe4000f8ec03f */
[----:B------:R-:W-:Y:S02]  /*2670*/  USEL UR8, UR8, URZ, !UP0 ;  /* 0x0000003f08087287 */ /* 0x000fe4000c000000 */
[----:B------:R-:W-:Y:S02]  /*2680*/  ULOP3.LUT UR18, UR18, 0x10000, URZ, 0xfc, !UPT ;  /* 0x0001000012127892 */ /* 0x000fe4000f8efc3f */
[----:B------:R-:W-:Y:S02]  /*2690*/  ULOP3.LUT UR7, UR19, 0x10000, URZ, 0xfc, !UPT ;  /* 0x0001000013077892 */ /* 0x000fe4000f8efc3f */
[----:B------:R-:W-:Y:S02]  /*26a0*/  UISETP.NE.U32.AND UP0, UPT, UR8, URZ, UPT ;  /* 0x0000003f0800728c */ /* 0x000fe4000bf05070 */
[----:B------:R-:W-:-:S02]  /*26b0*/  UIMAD UR8, UR16, 0x140, UR18 ;  /* 0x00000140100878a4 */ /* 0x000fc4000f8e0212 */
[----:B------:R-:W-:Y:S02]  /*26c0*/  ULEA UR7, UR16, UR7, 0x8 ;  /* 0x0000000710077291 */ /* 0x000fe4000f8e403f */
[----:B------:R-:W-:Y:S02]  /*26d0*/  UIADD3 UR18, UR8, 0x40, URZ ;  /* 0x0000004008127890 */ /* 0x000fe4000fffe03f */
[----:B------:R-:W-:Y:S01]  /*26e0*/  UIADD3 UR19, UR8, 0x80, URZ ;  /* 0x0000008008137890 */ /* 0x000fe2000fffe03f */
[----:B------:R-:W-:Y:S02]  /*26f0*/  UMOV UR21, 0x80000020 ;  /* 0x8000002000157882 */ /* 0x000fe40000000000 */
[----:B------:R-:W-:Y:S01]  /*2700*/  UMOV UR20, UR7 ;  /* 0x0000000700147c82 */ /* 0x000fe20008000000 */
[----:B------:R-:W-:Y:S01]  /*2710*/  UMOV UR22, UR8 ;  /* 0x0000000800167c82 */ /* 0x000fe20008000000 */
[----:B------:R-:W-:Y:S01]  /*2720*/  UMOV UR23, 0x80000020 ;  /* 0x8000002000177882 */ /* 0x000fe20000000000 */
[----:B------:R-:W-:Y:S01]  /*2730*/  UIADD3 UR27, UR8, 0xc0, URZ ;  /* 0x000000c0081b7890 */ /* 0x000fe2000fffe03f */
[----:B------:R-:W-:Y:S01]  /*2740*/  QGMMA.64x16x32.F32.E4M3.E4M3 R56, gdesc[UR20], R56, UP0 ;  /* 0x00200000143879f3 */ /* 0x000fe2000bf00838 */
        /* <DEDUP_REMOVED lines=16> */
[----:B------:R-:W-:-:S02]  /*2850*/  UIADD3 UR20, UR7, 0x2, URZ ;  /* 0x0000000207147890 */ /* 0x000fc4000fffe03f */
[----:B------:R-:W-:Y:S02]  /*2860*/  UIADD3 UR22, UR8, 0x2, URZ ;  /* 0x0000000208167890 */ /* 0x000fe4000fffe03f */
[----:B------:R-:W-:Y:S01]  /*2870*/  UIADD3 UR7, UR8, 0x42, URZ ;  /* 0x0000004208077890 */ /* 0x000fe2000fffe03f */
[----:B------:R-:W-:Y:S01]  /*2880*/  UMOV UR21, 0x80000020 ;  /* 0x8000002000157882 */ /* 0x000fe20000000000 */
[----:B------:R-:W-:Y:S01]  /*2890*/  UMOV UR23, 0x80000020 ;  /* 0x8000002000177882 */ /* 0x000fe20000000000 */
[----:B------:R-:W-:Y:S02]  /*28a0*/  UIADD3 UR8, UR8, 0x102, URZ ;  /* 0x0000010208087890 */ /* 0x000fe4000fffe03f */
[----:B------:R-:W-:Y:S02]  /*28b0*/  UISETP.NE.AND UP0, UPT, UR6, UR17, UPT ;  /* 0x000000110600728c */ /* 0x000fe4000bf05270 */
[----:B------:R-:W-:Y:S01]  /*28c0*/  QGMMA.64x16x32.F32.E4M3.E4M3 R56, gdesc[UR20], R56 ;  /* 0x00200000143879f3 */ /* 0x000fe20008700838 */
[----:B------:R-:W-:Y:S01]  /*28d0*/  UMOV UR22, UR7 ;  /* 0x0000000700167c82 */ /* 0x000fe20008000000 */
[----:B------:R-:W-:Y:S01]  /*28e0*/  UMOV UR23, 0x80000020 ;  /* 0x8000002000177882 */ /* 0x000fe20000000000 */
[----:B------:R-:W-:Y:S01]  /*28f0*/  USEL UR7, URZ, 0x1, UP0 ;  /* 0x000000013f077887 */ /* 0x000fe20008000000 */
[----:B------:R-:W-:Y:S01]  /*2900*/  QGMMA.64x16x32.F32.E4M3.E4M3 R48, gdesc[UR20], R48 ;  /* 0x00200000143079f3 */ /* 0x000fe20008700830 */
[----:B------:R-:W-:Y:S01]  /*2910*/  UMOV UR22, UR18 ;  /* 0x0000001200167c82 */ /* 0x000fe20008000000 */
[----:B------:R-:W-:-:S02]  /*2920*/  UMOV UR23, 0x80000020 ;  /* 0x8000002000177882 */ /* 0x000fc40000000000 */
[----:B------:R-:W-:Y:S01]  /*2930*/  QGMMA.64x16x32.F32.E4M3.E4M3 R40, gdesc[UR20], R40 ;  /* 0x00200000142879f3 */ /* 0x000fe20008700828 */
[----:B------:R-:W-:Y:S01]  /*2940*/  UMOV UR22, UR19 ;  /* 0x0000001300167c82 */ /* 0x000fe20008000000 */
[----:B------:R-:W-:Y:S01]  /*2950*/  UMOV UR23, 0x80000020 ;  /* 0x8000002000177882 */ /* 0x000fe20000000000 */
[----:B------:R-:W-:Y:S01]  /*2960*/  ISETP.NE.AND P0, PT, RZ, UR7, PT ;  /* 0x00000007ff007c0c */ /* 0x000fe2000bf05270 */
[----:B------:R-:W-:Y:S01]  /*2970*/  QGMMA.64x16x32.F32.E4M3.E4M3 R32, gdesc[UR20], R32 ;  /* 0x00200000142079f3 */ /* 0x000fe20008700820 */
[----:B------:R-:W-:Y:S01]  /*2980*/  UMOV UR22, UR8 ;  /* 0x0000000800167c82 */ /* 0x000fe20008000000 */
[----:B------:R-:W-:Y:S02]  /*2990*/  UMOV UR23, 0x80000020 ;  /* 0x8000002000177882 */ /* 0x000fe40000000000 */
[----:B------:R-:W-:Y:S03]  /*29a0*/  QGMMA.64x16x32.F32.E4M3.E4M3 R24, gdesc[UR20], R24, gsb0 ;  /* 0x00200000141879f3 */ /* 0x000fe60008000818 */
[----:B------:R-:W-:-:S05]  /*29b0*/  WARPGROUP.DEPBAR.LE gsb0, 0x1 ;  /* 0x00008000000079c5 */ /* 0x000fca0000010100 */
[----:B------:R-:W-:Y:S05]  /*29c0*/  @!P0 BRA `(.L_x_32) ;  /* 0x0000000000a88947 */ /* 0x000fea0003800000 */
[----:B------:R-:W-:Y:S02]  /*29d0*/  WARPGROUP.DEPBAR.LE gsb0, 0x0 ;  /* 0x00008000000079c5 */ /* 0x000fe40000010000 */
[----:B------:R-:W-:-:S01]  /*29e0*/  FADD R101, R56, R101 ;  /* 0x0000006538657221 */ /* 0x000fc20000000000 */
[----:B------:R-:W-:Y:S01]  /*29f0*/  FADD R100, R57, R100 ;  /* 0x0000006439647221 */ /* 0x000fe20000000000 */
        /* <DEDUP_REMOVED lines=38> */
[----:B------:R-:W-:-:S06]  /*2c60*/  UMOV UR6, URZ ;  /* 0x0000003f00067c82 */ /* 0x000fcc0008000000 */
.L_x_32:
[----:B------:R-:W-:Y:S05]  /*2c70*/  @!P1 BRA `(.L_x_33) ;  /* 0x0000000000049947 */ /* 0x000fea0003800000 */
[----:B------:R-:W-:Y:S01]  /*2c80*/  BPT.TRAP 0x1 ;  /* 0x000000040000795c */ /* 0x000fe20000300000 */
.L_x_33:
[----:B------:R-:W-:-:S13]  /*2c90*/  ISETP.NE.AND P0, PT, R13, RZ, PT ;  /* 0x000000ff0d00720c */ /* 0x000fda0003f05270 */
[----:B01----:R-:W-:-:S05]  /*2ca0*/  @P0 LEA R18, R17, UR9, 0x3 ;  /* 0x0000000911120c11 */ /* 0x003fca000f8e18ff */
[----:B------:R-:W-:-:S05]  /*2cb0*/  @P0 VIADD R19, R18, 0xc8 ;  /* 0x000000c812130836 */ /* 0x000fca0000000000 */
[----:B------:R-:W-:-:S04]  /*2cc0*/  @P0 PRMT R19, R12, 0x654, R19 ;  /* 0x000006540c130816 */ /* 0x000fc80000000013 */
[----:B------:R0:W-:Y:S01]  /*2cd0*/  @P0 SYNCS.ARRIVE.TRANS64.RED.A1T0 RZ, [R19+URZ], RZ ;  /* 0x000000ff13ff09a7 */ /* 0x0001e2000810043f */
[----:B------:R-:W-:-:S13]  /*2ce0*/  ISETP.GT.U32.AND P0, PT, R7, 0x1, PT ;  /* 0x000000010700780c */ /* 0x000fda0003f04070 */
[----:B0-----:R-:W-:Y:S05]  /*2cf0*/  @P0 BRA `(.L_x_34) ;  /* 0x0000000000040947 */ /* 0x001fea0003800000 */
[----:B------:R-:W-:Y:S01]  /*2d00*/  BPT.TRAP 0x1 ;  /* 0x000000040000795c */ /* 0x000fe20000300000 */
.L_x_34:
[----:B------:R-:W-:Y:S01]  /*2d10*/  UIADD3 UR16, UR16, 0x1, URZ ;  /* 0x0000000110107890 */ /* 0x000fe2000fffe03f */
[C---:B------:R-:W-:Y:S01]  /*2d20*/  ISETP.GT.AND P1, PT, R16.reuse, 0x1, PT ;  /* 0x000000011000780c */ /* 0x040fe20003f24270 */
[----:B------:R-:W-:Y:S02]  /*2d30*/  VIADD R17, R17, 0x1 ;  /* 0x0000000111117836 */ /* 0x000fe40000000000 */
[----:B------:R-:W-:Y:S01]  /*2d40*/  UISETP.NE.AND UP0, UPT, UR16, 0x19, UPT ;  /* 0x000000191000788c */ /* 0x000fe2000bf05270 */
[----:B------:R-:W-:Y:S02]  /*2d50*/  VIADD R16, R16, 0xffffffff ;  /* 0xffffffff10107836 */ /* 0x000fe40000000000 */
[C---:B------:R-:W-:Y:S01]  /*2d60*/  ISETP.NE.AND P0, PT, R17.reuse, 0x19, PT ;  /* 0x000000191100780c */ /* 0x040fe20003f05270 */
[----:B------:R-:W-:Y:S02]  /*2d70*/  USEL UR8, URZ, 0x1, UP0 ;  /* 0x000000013f087887 */ /* 0x000fe40008000000 */
[----:B------:R-:W-:Y:S01]  /*2d80*/  USEL UR16, UR16, URZ, UP0 ;  /* 0x0000003f10107287 */ /* 0x000fe20008000000 */
[----:B------:R-:W-:-:S03]  /*2d90*/  SEL R17, R17, RZ, P0 ;  /* 0x000000ff11117207 */ /* 0x000fc60000000000 */
[----:B------:R-:W-:Y:S01]  /*2da0*/  LOP3.LUT R104, R104, UR8, RZ, 0x3c, !PT ;  /* 0x0000000868687c12 */ /* 0x000fe2000f8e3cff */
[----:B------:R-:W-:Y:S01]  /*2db0*/  UMOV UR8, 0x1 ;  /* 0x0000000100087882 */ /* 0x000fe20000000000 */
[----:B------:R-:W-:Y:S06]  /*2dc0*/  @P1 BRA `(.L_x_35) ;  /* 0xfffffff400dc1947 */ /* 0x000fec000383ffff */
.L_x_27:
[----:B------:R-:W-:Y:S01]  /*2dd0*/  UISETP.NE.AND UP0, UPT, UR6, URZ, UPT ;  /* 0x0000003f0600728c */ /* 0x000fe2000bf05270 */
[----:B01----:R-:W0:Y:S01]  /*2de0*/  LDC R16, c[0x0][0x28c] ;  /* 0x0000a300ff107b82 */ /* 0x003e220000000800 */
[----:B------:R-:W-:Y:S02]  /*2df0*/  IMAD.U32 R17, RZ, RZ, UR26 ;  /* 0x0000001aff117e24 */ /* 0x000fe4000f8e00ff */
[----:B------:R-:W-:-:S06]  /*2e00*/  USEL UR6, URZ, 0x1, !UP0 ;  /* 0x000000013f067887 */ /* 0x000fcc000c000000 */
[----:B------:R-:W-:-:S13]  /*2e10*/  ISETP.NE.AND P0, PT, RZ, UR6, PT ;  /* 0x00000006ff007c0c */ /* 0x000fda000bf05270 */
[----:B------:R-:W-:Y:S05]  /*2e20*/  @!P0 BRA `(.L_x_36) ;  /* 0x0000000000a48947 */ /* 0x000fea0003800000 */
[----:B------:R-:W-:Y:S02]  /*2e30*/  WARPGROUP.DEPBAR.LE gsb0, 0x0 ;  /* 0x00008000000079c5 */ /* 0x000fe40000010000 */
[----:B------:R-:W-:Y:S01]  /*2e40*/  FADD R101, R56, R101 ;  /* 0x0000006538657221 */ /* 0x000fe20000000000 */
        /* <DEDUP_REMOVED lines=38> */
[----:B------:R-:W-:-:S07]  /*30b0*/  FADD R22, R22, R31 ;  /* 0x0000001f16167221 */ /* 0x000fce0000000000 */
.L_x_36:
[----:B0-----:R-:W-:Y:S01]  /*30c0*/  ISETP.GE.AND P0, PT, R16, 0x1, PT ;  /* 0x000000011000780c */ /* 0x001fe20003f06270 */
[----:B------:R0:W-:Y:S01]  /*30d0*/  SYNCS.ARRIVE.TRANS64.A1T0 RZ, [R17+UR25], RZ ;  /* 0x000000ff11ff79a7 */ /* 0x0001e20008100019 */
[----:B------:R-:W-:-:S11]  /*30e0*/  WARPGROUP.DEPBAR.LE gsb0, 0x0 ;  /* 0x00008000000079c5 */ /* 0x000fd60000010000 */
[----:B------:R-:W-:Y:S05]  /*30f0*/  @!P0 BRA `(.L_x_37) ;  /* 0x0000000000488947 */ /* 0x000fea0003800000 */
[----:B------:R-:W-:-:S13]  /*3100*/  ISETP.NE.AND P0, PT, R102, 0x3, PT ;  /* 0x000000036600780c */ /* 0x000fda0003f05270 */
[----:B------:R-:W-:Y:S05]  /*3110*/  @!P0 BRA `(.L_x_38) ;  /* 0x0000000000048947 */ /* 0x000fea0003800000 */
[----:B------:R-:W-:Y:S01]  /*3120*/  BPT.TRAP 0x1 ;  /* 0x000000040000795c */ /* 0x000fe20000300000 */
.L_x_38:
[----:B------:R-:W-:-:S13]  /*3130*/  ISETP.NE.AND P0, PT, R13, RZ, PT ;  /* 0x000000ff0d00720c */ /* 0x000fda0003f05270 */
[----:B------:R-:W-:-:S05]  /*3140*/  VOTEU.ANY UP0, P0 ;  /* 0x00000000003f7886 */ /* 0x000fca0000000100 */
[----:B------:R-:W-:-:S06]  /*3150*/  @UP0 UIADD3 UR6, UR10, UR4, URZ ;  /* 0x000000040a060290 */ /* 0x000fcc000fffe03f */
[----:B------:R-:W-:Y:S02]  /*3160*/  IMAD.U32 R16, RZ, RZ, UR6 ;  /* 0x00000006ff107e24 */ /* 0x000fe4000f8e00ff */
[----:B------:R-:W-:Y:S02]  /*3170*/  IMAD.U32 R19, RZ, RZ, UR6 ;  /* 0x00000006ff137e24 */ /* 0x000fe4000f8e00ff */
[----:B0-----:R-:W-:-:S05]  /*3180*/  @P0 IMAD.WIDE.U32 R16, R16, 0x51eb851f, RZ ;  /* 0x51eb851f10100825 */ /* 0x001fca00078e00ff */
[----:B------:R-:W-:-:S05]  /*3190*/  @P0 SHF.R.U32.HI R16, RZ, 0x3, R17 ;  /* 0x00000003ff100819 */ /* 0x000fca0000011611 */
[----:B------:R-:W-:-:S05]  /*31a0*/  @P0 IMAD R16, R16, -0x19, R19 ;  /* 0xffffffe710100824 */ /* 0x000fca00078e0213 */
[----:B------:R-:W-:-:S05]  /*31b0*/  @P0 LEA R16, R16, UR9, 0x3 ;  /* 0x0000000910100c11 */ /* 0x000fca000f8e18ff */
[----:B------:R-:W-:-:S05]  /*31c0*/  @P0 VIADD R17, R16, 0xc8 ;  /* 0x000000c810110836 */ /* 0x000fca0000000000 */
[----:B------:R-:W-:-:S04]  /*31d0*/  @P0 PRMT R17, R12, 0x654, R17 ;  /* 0x000006540c110816 */ /* 0x000fc80000000011 */
[----:B------:R1:W-:Y:S01]  /*31e0*/  @P0 SYNCS.ARRIVE.TRANS64.RED.A1T0 RZ, [R17+URZ], RZ ;  /* 0x000000ff11ff09a7 */ /* 0x0003e2000810043f */
[----:B------:R-:W-:-:S13]  /*31f0*/  ISETP.GT.U32.AND P0, PT, R7, 0x1, PT ;  /* 0x000000010700780c */ /* 0x000fda0003f04070 */
[----:B-1----:R-:W-:Y:S05]  /*3200*/  @P0 BRA `(.L_x_37) ;  /* 0x0000000000040947 */ /* 0x002fea0003800000 */
[----:B------:R-:W-:Y:S01]  /*3210*/  BPT.TRAP 0x1 ;  /* 0x000000040000795c */ /* 0x000fe20000300000 */
.L_x_37:
[----:B------:R-:W-:Y:S01]  /*3220*/  SHF.L.U32 R16, R103, 0x1f, RZ ;  /* 0x0000001f67107819 */ /* 0x000fe200000006ff */
[----:B------:R-:W-:Y:S01]  /*3230*/  UIADD3 UR4, UR24, UR4, URZ ;  /* 0x0000000418047290 */ /* 0x000fe2000fffe03f */
[----:B------:R-:W1:Y:S01]  /*3240*/  LDC R19, c[0x0][0x288] ;  /* 0x0000a200ff137b82 */ /* 0x000e620000000800 */
[----:B------:R-:W-:Y:S01]  /*3250*/  UISETP.GE.U32.AND UP1, UPT, UR24, 0x19, UPT ;  /* 0x000000191800788c */ /* 0x000fe2000bf26070 */
[----:B------:R-:W-:Y:S01]  /*3260*/  IMAD.SHL.U32 R24, R20, 0x2, RZ ;  /* 0x0000000214187824 */ /* 0x000fe200078e00ff */
[----:B------:R-:W-:Y:S02]  /*3270*/  UISETP.GT.U32.AND UP0, UPT, UR4, 0x18, UPT ;  /* 0x000000180400788c */ /* 0x000fe4000bf04070 */
[----:B------:R-:W-:Y:S02]  /*3280*/  UIMAD.WIDE.U32 UR6, UR4, 0x51eb851f, URZ ;  /* 0x51eb851f040678a5 */ /* 0x000fe4000f8e003f */
[----:B------:R-:W-:Y:S01]  /*3290*/  UISETP.LT.U32.AND UP0, UPT, UR24, 0x19, UP0 ;  /* 0x000000191800788c */ /* 0x000fe20008701070 */
[----:B------:R-:W4:Y:S01]  /*32a0*/  SYNCS.PHASECHK.TRANS64.TRYWAIT P0, [UR11+0x8], R16 ;  /* 0x00000810ff0075a7 */ /* 0x000f22000800014b */
[----:B------:R-:W-:Y:S01]  /*32b0*/  USHF.R.U32.HI UR6, URZ, 0x3, UR7 ;  /* 0x000000033f067899 */ /* 0x000fe20008011607 */
[----:B------:R-:W-:Y:S01]  /*32c0*/  SHF.R.S32.HI R25, RZ, 0x1f, R24 ;  /* 0x0000001fff197819 */ /* 0x000fe20000011418 */
[----:B------:R-:W-:-:S02]  /*32d0*/  USEL UR8, URZ, 0x1, !UP0 ;  /* 0x000000013f087887 */ /* 0x000fc4000c000000 */
[----:B------:R-:W-:Y:S02]  /*32e0*/  UIMAD UR4, UR6, -0x19, UR4 ;  /* 0xffffffe7060478a4 */ /* 0x000fe4000f8e0204 */
[----:B------:R-:W-:-:S04]  /*32f0*/  ULOP3.LUT UR5, UR5, UR8, URZ, 0x3c, !UPT ;  /* 0x0000000805057292 */ /* 0x000fc8000f8e3c3f */
[----:B------:R-:W-:Y:S01]  /*3300*/  @UP1 ULOP3.LUT UR5, UR5, 0x1, UR6, 0x78, !UPT ;  /* 0x0000000105051892 */ /* 0x000fe2000f8e7806 */
[----:B-1--4-:R-:W-:Y:S11]  /*3310*/  @!P0 BRA `(.L_x_39) ;  /* 0x0000005000f48947 */ /* 0x012ff60003800000 */
.L_x_170:
[----:B------:R-:W-:Y:S01]  /*3320*/  IMAD.SHL.U32 R26, R6, 0x40, RZ ;  /* 0x00000040061a7824 */ /* 0x000fe200078e00ff */
[----:B------:R-:W-:Y:S01]  /*3330*/  ULDC UR8, c[0x0][0x284] ;  /* 0x0000a10000087ab9 */ /* 0x000fe20000000800 */
[----:B------:R-:W-:Y:S01]  /*3340*/  IMAD R27, R5, 0x50, RZ ;  /* 0x00000050051b7824 */ /* 0x000fe200078e02ff */
[----:B------:R-:W-:Y:S01]  /*3350*/  SHF.R.S32.HI R33, RZ, 0x1f, R4 ;  /* 0x0000001fff217819 */ /* 0x000fe20000011404 */
[----:B------:R-:W-:Y:S01]  /*3360*/  ULDC.64 UR6, c[0x0][0x5d0] ;  /* 0x0001740000067ab9 */ /* 0x000fe20000000a00 */
[----:B------:R-:W-:Y:S01]  /*3370*/  ISETP.GE.AND P0, PT, R26, UR8, PT ;  /* 0x000000081a007c0c */ /* 0x000fe2000bf06270 */
[----:B0-----:R-:W-:Y:S01]  /*3380*/  IMAD.WIDE.U32 R16, R4, UR6, R24 ;  /* 0x0000000604107c25 */ /* 0x001fe2000f8e0018 */
[----:B------:R-:W-:Y:S02]  /*3390*/  SHF.R.S32.HI R32, RZ, 0x1f, R27 ;  /* 0x0000001fff207819 */ /* 0x000fe4000001141b */
[----:B------:R-:W-:Y:S01]  /*33a0*/  ISETP.GE.OR P0, PT, R27, R19, P0 ;  /* 0x000000131b00720c */ /* 0x000fe20000706670 */
[----:B------:R-:W-:Y:S01]  /*33b0*/  IMAD R5, R33, UR6, RZ ;  /* 0x0000000621057c24 */ /* 0x000fe2000f8e02ff */
[----:B------:R-:W-:-:S03]  /*33c0*/  IADD3 R16, P1, R27, R16, RZ ;  /* 0x000000101b107210 */ /* 0x000fc60007f3e0ff */
[----:B------:R-:W-:-:S05]  /*33d0*/  IMAD R5, R4, UR7, R5 ;  /* 0x0000000704057c24 */ /* 0x000fca000f8e0205 */
[----:B------:R-:W-:-:S03]  /*33e0*/  IADD3.X R17, R32, R17, R5, P1, !PT ;  /* 0x0000001120117210 */ /* 0x000fc60000ffe405 */
[----:B------:R-:W-:Y:S05]  /*33f0*/  @P0 BRA `(.L_x_40) ;  /* 0x0000002c00e80947 */ /* 0x000fea0003800000 */
[----:B------:R-:W0:Y:S01]  /*3400*/  LDC.64 R30, c[0x0][0x5c8] ;  /* 0x00017200ff1e7b82 */ /* 0x000e220000000a00 */
[----:B------:R-:W-:Y:S01]  /*3410*/  IMAD.WIDE R28, R6, 0x40, R10 ;  /* 0x00000040061c7825 */ /* 0x000fe200078e020a */
[----:B------:R-:W-:Y:S01]  /*3420*/  ULDC.64 UR6, c[0x0][0x5c0] ;  /* 0x0001700000067ab9 */ /* 0x000fe20000000a00 */
[----:B------:R-:W-:Y:S02]  /*3430*/  BSSY B0, `(.L_x_40) ;  /* 0x00002f6000007945 */ /* 0x000fe40003800000 */
[-C--:B0-----:R-:W-:Y:S02]  /*3440*/  IMAD R5, R29, R30.reuse, RZ ;  /* 0x0000001e1d057224 */ /* 0x081fe400078e02ff */
[----:B------:R-:W-:-:S04]  /*3450*/  IMAD.WIDE.U32 R16, R28, R30, R16 ;  /* 0x0000001e1c107225 */ /* 0x000fc800078e0010 */
[----:B------:R-:W-:Y:S01]  /*3460*/  IMAD R5, R28, R31, R5 ;  /* 0x0000001f1c057224 */ /* 0x000fe200078e0205 */
[----:B------:R-:W-:Y:S02]  /*3470*/  LEA R18, P0, R30, R16, 0x3 ;  /* 0x000000101e127211 */ /* 0x000fe400078018ff */
[----:B------:R-:W-:Y:S01]  /*3480*/  IADD3 R16, P1, R16, UR6, RZ ;  /* 0x0000000610107c10 */ /* 0x000fe2000ff3e0ff */
[----:B------:R-:W-:Y:S01]  /*3490*/  IMAD.IADD R17, R17, 0x1, R5 ;  /* 0x0000000111117824 */ /* 0x000fe200078e0205 */
[----:B------:R-:W-:Y:S01]  /*34a0*/  IADD3 R18, P2, R18, UR6, RZ ;  /* 0x0000000612127c10 */ /* 0x000fe2000ff5e0ff */
[----:B------:R-:W-:-:S03]  /*34b0*/  IMAD R5, R20, -0x2, R19 ;  /* 0xfffffffe14057824 */ /* 0x000fc600078e0213 */
[----:B------:R-:W-:Y:S02]  /*34c0*/  LEA.HI.X R6, R30, R17, R31, 0x3, P0 ;  /* 0x000000111e067211 */ /* 0x000fe400000f1c1f */
[----:B---3-5:R-:W-:Y:S02]  /*34d0*/  FSETP.NEU.AND P0, PT, R15, RZ, PT ;  /* 0x000000ff0f00720b */ /* 0x028fe40003f0d000 */
[----:B------:R-:W-:Y:S02]  /*34e0*/  IADD3.X R17, R17, UR7, RZ, P1, !PT ;  /* 0x0000000711117c10 */ /* 0x000fe40008ffe4ff */
[----:B------:R-:W-:Y:S01]  /*34f0*/  IADD3.X R19, R6, UR7, RZ, P2, !PT ;  /* 0x0000000706137c10 */ /* 0x000fe200097fe4ff */
[----:B------:R-:W-:Y:S02]  /*3500*/  IMAD.IADD R6, R21, 0x1, -R26 ;  /* 0x0000000115067824 */ /* 0x000fe400078e0a1a */
[----:B------:R-:W-:-:S06]  /*3510*/  IMAD.IADD R26, R5, 0x1, -R27 ;  /* 0x00000001051a7824 */ /* 0x000fcc00078e0a1b */
[----:B------:R-:W-:Y:S05]  /*3520*/  @!P0 BRA `(.L_x_41) ;  /* 0x0000002000c88947 */ /* 0x000fea0003800000 */
[----:B------:R-:W-:Y:S01]  /*3530*/  ULDC.64 UR6, c[0x0][0x5b8] ;  /* 0x00016e0000067ab9 */ /* 0x000fe20000000a00 */
[----:B------:R-:W-:Y:S01]  /*3540*/  ULDC.64 UR16, c[0x0][0x5a8] ;  /* 0x00016a0000107ab9 */ /* 0x000fe20000000a00 */
[----:B------:R-:W-:Y:S01]  /*3550*/  IMAD.WIDE.U32 R24, R4, UR6, R24 ;  /* 0x0000000604187c25 */ /* 0x000fe2000f8e0018 */
[----:B------:R-:W-:Y:S03]  /*3560*/  BSSY B1, `(.L_x_42) ;  /* 0x0000010000017945 */ /* 0x000fe60003800000 */
[----:B------:R-:W-:Y:S01]  /*3570*/  IMAD R5, R33, UR6, RZ ;  /* 0x0000000621057c24 */ /* 0x000fe2000f8e02ff */
[----:B------:R-:W-:-:S03]  /*3580*/  IADD3 R24, P0, R27, R24, RZ ;  /* 0x000000181b187210 */ /* 0x000fc60007f1e0ff */
[----:B------:R-:W-:Y:S01]  /*3590*/  IMAD R5, R4, UR7, R5 ;  /* 0x0000000704057c24 */ /* 0x000fe2000f8e0205 */
[----:B------:R-:W-:Y:S02]  /*35a0*/  ULDC.64 UR6, c[0x0][0x5b0] ;  /* 0x00016c0000067ab9 */ /* 0x000fe40000000a00 */
[----:B------:R-:W-:Y:S02]  /*35b0*/  IMAD R27, R29, UR6, RZ ;  /* 0x000000061d1b7c24 */ /* 0x000fe4000f8e02ff */
[----:B------:R-:W-:Y:S02]  /*35c0*/  IADD3.X R25, R32, R25, R5, P0, !PT ;  /* 0x0000001920197210 */ /* 0x000fe400007fe405 */
[----:B------:R-:W-:Y:S01]  /*35d0*/  ISETP.GE.AND P0, PT, R26, 0x1, PT ;  /* 0x000000011a00780c */ /* 0x000fe20003f06270 */
[C---:B------:R-:W-:Y:S02]  /*35e0*/  IMAD R27, R28.reuse, UR7, R27 ;  /* 0x000000071c1b7c24 */ /* 0x040fe4000f8e021b */
[----:B------:R-:W-:Y:S01]  /*35f0*/  IMAD.WIDE.U32 R4, R28, UR6, R24 ;  /* 0x000000061c047c25 */ /* 0x000fe2000f8e0018 */
[----:B------:R-:W-:-:S02]  /*3600*/  ISETP.LT.OR P4, PT, R6, 0x1, !P0 ;  /* 0x000000010600780c */ /* 0x000fc40004781670 */
[----:B------:R-:W-:-:S04]  /*3610*/  IADD3 R4, P1, R4, UR16, RZ ;  /* 0x0000001004047c10 */ /* 0x000fc8000ff3e0ff */
[--C-:B------:R-:W-:Y:S02]  /*3620*/  IADD3.X R5, R5, UR17, R27.reuse, P1, !PT ;  /* 0x0000001105057c10 */ /* 0x100fe40008ffe41b */
[----:B------:R-:W-:-:S05]  /*3630*/  PRMT R27, RZ, 0x7610, R27 ;  /* 0x00007610ff1b7816 */ /* 0x000fca000000001b */
[----:B------:R-:W-:Y:S05]  /*3640*/  @P4 BRA `(.L_x_43) ;  /* 0x0000000000044947 */ /* 0x000fea0003800000 */
[----:B------:R0:W5:Y:S02]  /*3650*/  LDG.E.U8 R27, desc[UR14][R4.64] ;  /* 0x0000000e041b7981 */ /* 0x000164000c1e1100 */
.L_x_43:
[----:B------:R-:W-:Y:S05]  /*3660*/  BSYNC B1 ;  /* 0x0000000000017941 */ /* 0x000fea0003800000 */
.L_x_42:
[----:B-----5:R-:W-:Y:S01]  /*3670*/  LOP3.LUT R27, R27, 0xff, RZ, 0xc0, !PT ;  /* 0x000000ff1b1b7812 */ /* 0x020fe200078ec0ff */
[----:B------:R-:W-:Y:S01]  /*3680*/  BSSY B1, `(.L_x_44) ;  /* 0x000000c000017945 */ /* 0x000fe20003800000 */
[----:B------:R-:W-:Y:S02]  /*3690*/  ISETP.GE.AND P1, PT, R26, 0x2, PT ;  /* 0x000000021a00780c */ /* 0x000fe40003f26270 */
[----:B------:R-:W-:Y:S02]  /*36a0*/  F2FP.F16.E4M3.UNPACK_B R27, R27 ;  /* 0x0000001bff1b723e */ /* 0x000fe400020006ff */
[----:B------:R-:W-:-:S03]  /*36b0*/  ISETP.LT.OR P2, PT, R6, 0x1, !P1 ;  /* 0x000000010600780c */ /* 0x000fc60004f41670 */
[----:B------:R-:W-:Y:S01]  /*36c0*/  HADD2.F32 R30, -RZ, R27.H0_H0 ;  /* 0x2000001bff1e7230 */ /* 0x000fe20000004100 */
[----:B------:R-:W-:-:S04]  /*36d0*/  PRMT R27, RZ, 0x7610, R27 ;  /* 0x00007610ff1b7816 */ /* 0x000fc8000000001b */
[----:B------:R-:W-:-:S04]  /*36e0*/  FMUL R30, R30, R15 ;  /* 0x0000000f1e1e7220 */ /* 0x000fc80000400000 */
[----:B--2---:R-:W-:-:S05]  /*36f0*/  FFMA R30, R101, R14, R30 ;  /* 0x0000000e651e7223 */ /* 0x004fca000000001e */
[----:B------:R-:W-:-:S05]  /*3700*/  F2FP.SATFINITE.E4M3.F32.PACK_AB_MERGE_C R31, RZ, R30, RZ ;  /* 0x0000001eff1f723e */ /* 0x000fca00048070ff */
[----:B------:R1:W-:Y:S01]  /*3710*/  @!P4 STG.E.U8 desc[UR14][R16.64], R31 ;  /* 0x0000001f1000c986 */ /* 0x0003e2000c10110e */
[----:B------:R-:W-:Y:S05]  /*3720*/  @P2 BRA `(.L_x_45) ;  /* 0x0000000000042947 */ /* 0x000fea0003800000 */
[----:B------:R2:W5:Y:S02]  /*3730*/  LDG.E.U8 R27, desc[UR14][R4.64+0x1] ;  /* 0x0000010e041b7981 */ /* 0x000564000c1e1100 */
.L_x_45:
[----:B------:R-:W-:Y:S05]  /*3740*/  BSYNC B1 ;  /* 0x0000000000017941 */ /* 0x000fea0003800000 */
.L_x_44:
[----:B-----5:R-:W-:Y:S01]  /*3750*/  LOP3.LUT R27, R27, 0xff, RZ, 0xc0, !PT ;  /* 0x000000ff1b1b7812 */ /* 0x020fe200078ec0ff */
[----:B------:R-:W-:Y:S01]  /*3760*/  BSSY B1, `(.L_x_46) ;  /* 0x0000012000017945 */ /* 0x000fe20003800000 */
[----:B-1----:R-:W-:Y:S02]  /*3770*/  IADD3 R31, P4, R28, 0x8, RZ ;  /* 0x000000081c1f7810 */ /* 0x002fe40007f9e0ff */
[----:B------:R-:W-:Y:S02]  /*3780*/  F2FP.F16.E4M3.UNPACK_B R27, R27 ;  /* 0x0000001bff1b723e */ /* 0x000fe400020006ff */
[----:B------:R-:W-:Y:S01]  /*3790*/  ISETP.LT.OR P0, PT, R6, 0x9, !P0 ;  /* 0x000000090600780c */ /* 0x000fe20004701670 */
[----:B------:R-:W-:Y:S02]  /*37a0*/  IMAD.X R29, RZ, RZ, R29, P4 ;  /* 0x000000ffff1d7224 */ /* 0x000fe400020e061d */
[----:B------:R-:W-:Y:S02]  /*37b0*/  HADD2.F32 R28, -RZ, R27.H0_H0 ;  /* 0x2000001bff1c7230 */ /* 0x000fe40000004100 */
[----:B------:R-:W-:-:S04]  /*37c0*/  IMAD.WIDE.U32 R24, R31, UR6, R24 ;  /* 0x000000061f187c25 */ /* 0x000fc8000f8e0018 */
[----:B------:R-:W-:Y:S01]  /*37d0*/  FMUL R27, R28, R15 ;  /* 0x0000000f1c1b7220 */ /* 0x000fe20000400000 */
[----:B------:R-:W-:Y:S01]  /*37e0*/  IMAD R28, R29, UR6, RZ ;  /* 0x000000061d1c7c24 */ /* 0x000fe2000f8e02ff */
[----:B------:R-:W-:Y:S02]  /*37f0*/  IADD3 R24, P4, R24, UR16, RZ ;  /* 0x0000001018187c10 */ /* 0x000fe4000ff9e0ff */
[----:B------:R-:W-:Y:S01]  /*3800*/  FFMA R27, R100, R14, R27 ;  /* 0x0000000e641b7223 */ /* 0x000fe2000000001b */
[----:B------:R-:W-:-:S04]  /*3810*/  IMAD R31, R31, UR7, R28 ;  /* 0x000000071f1f7c24 */ /* 0x000fc8000f8e021c */
[----:B------:R-:W-:Y:S02]  /*3820*/  F2FP.SATFINITE.E4M3.F32.PACK_AB_MERGE_C R29, RZ, R27, RZ ;  /* 0x0000001bff1d723e */ /* 0x000fe400048070ff */
[----:B------:R-:W-:Y:S02]  /*3830*/  IADD3.X R25, R25, UR17, R31, P4, !PT ;  /* 0x0000001119197c10 */ /* 0x000fe4000a7fe41f */
[----:B------:R-:W-:Y:S01]  /*3840*/  PRMT R27, RZ, 0x7610, R27 ;  /* 0x00007610ff1b7816 */ /* 0x000fe2000000001b */
[----:B------:R1:W-:Y:S01]  /*3850*/  @!P2 STG.E.U8 desc[UR14][R16.64+0x1], R29 ;  /* 0x0000011d1000a986 */ /* 0x0003e2000c10110e */
[----:B------:R-:W-:Y:S05]  /*3860*/  @P0 BRA `(.L_x_47) ;  /* 0x0000000000040947 */ /* 0x000fea0003800000 */
[----:B------:R3:W5:Y:S02]  /*3870*/  LDG.E.U8 R27, desc[UR14][R24.64] ;  /* 0x0000000e181b7981 */ /* 0x000764000c1e1100 */
.L_x_47:
[----:B------:R-:W-:Y:S05]  /*3880*/  BSYNC B1 ;  /* 0x0000000000017941 */ /* 0x000fea0003800000 */
.L_x_46:
[----:B-----5:R-:W-:Y:S01]  /*3890*/  LOP3.LUT R27, R27, 0xff, RZ, 0xc0, !PT ;  /* 0x000000ff1b1b7812 */ /* 0x020fe200078ec0ff */
[----:B------:R-:W-:Y:S01]  /*38a0*/  BSSY B1, `(.L_x_48) ;  /* 0x000000b000017945 */ /* 0x000fe20003800000 */
[----:B------:R-:W-:Y:S02]  /*38b0*/  ISETP.LT.OR P1, PT, R6, 0x9, !P1 ;  /* 0x000000090600780c */ /* 0x000fe40004f21670 */
[----:B------:R-:W-:-:S05]  /*38c0*/  F2FP.F16.E4M3.UNPACK_B R27, R27 ;  /* 0x0000001bff1b723e */ /* 0x000fca00020006ff */
[----:B------:R-:W-:Y:S01]  /*38d0*/  HADD2.F32 R28, -RZ, R27.H0_H0 ;  /* 0x2000001bff1c7230 */ /* 0x000fe20000004100 */
[----:B------:R-:W-:-:S04]  /*38e0*/  PRMT R27, RZ, 0x7610, R27 ;  /* 0x00007610ff1b7816 */ /* 0x000fc8000000001b */
[----:B------:R-:W-:-:S04]  /*38f0*/  FMUL R28, R28, R15 ;  /* 0x0000000f1c1c7220 */ /* 0x000fc80000400000 */
[----:B------:R-:W-:-:S05]  /*3900*/  FFMA R28, R99, R14, R28 ;  /* 0x0000000e631c7223 */ /* 0x000fca000000001c */
[----:B-1----:R-:W-:-:S05]  /*3910*/  F2FP.SATFINITE.E4M3.F32.PACK_AB_MERGE_C R29, RZ, R28, RZ ;  /* 0x0000001cff1d723e */ /* 0x002fca00048070ff */
[----:B------:R1:W-:Y:S01]  /*3920*/  @!P0 STG.E.U8 desc[UR14][R18.64], R29 ;  /* 0x0000001d12008986 */ /* 0x0003e2000c10110e */
[----:B------:R-:W-:Y:S05]  /*3930*/  @P1 BRA `(.L_x_49) ;  /* 0x0000000000041947 */ /* 0x000fea0003800000 */
[----:B------:R4:W5:Y:S02]  /*3940*/  LDG.E.U8 R27, desc[UR14][R24.64+0x1] ;  /* 0x0000010e181b7981 */ /* 0x000964000c1e1100 */
.L_x_49:
[----:B------:R-:W-:Y:S05]  /*3950*/  BSYNC B1 ;  /* 0x0000000000017941 */ /* 0x000fea0003800000 */
.L_x_48:
[----:B-----5:R-:W-:Y:S01]  /*3960*/  LOP3.LUT R27, R27, 0xff, RZ, 0xc0, !PT ;  /* 0x000000ff1b1b7812 */ /* 0x020fe200078ec0ff */
[----:B------:R-:W-:Y:S01]  /*3970*/  BSSY B1, `(.L_x_50) ;  /* 0x000000c000017945 */ /* 0x000fe20003800000 */
[----:B------:R-:W-:Y:S02]  /*3980*/  ISETP.GE.AND P0, PT, R26, 0x9, PT ;  /* 0x000000091a00780c */ /* 0x000fe40003f06270 */
[----:B------:R-:W-:Y:S02]  /*3990*/  F2FP.F16.E4M3.UNPACK_B R27, R27 ;  /* 0x0000001bff1b723e */ /* 0x000fe400020006ff */
[----:B------:R-:W-:-:S03]  /*39a0*/  ISETP.LT.OR P2, PT, R6, 0x1, !P0 ;  /* 0x000000010600780c */ /* 0x000fc60004741670 */
[----:B------:R-:W-:-:S05]  /*39b0*/  HADD2.F32 R28, -RZ, R27.H0_H0 ;  /* 0x2000001bff1c7230 */ /* 0x000fca0000004100 */
[----:B------:R-:W-:-:S04]  /*39c0*/  FMUL R27, R28, R15 ;  /* 0x0000000f1c1b7220 */ /* 0x000fc80000400000 */
[----:B------:R-:W-:-:S05]  /*39d0*/  FFMA R27, R98, R14, R27 ;  /* 0x0000000e621b7223 */ /* 0x000fca000000001b */
[----:B-1----:R-:W-:Y:S02]  /*39e0*/  F2FP.SATFINITE.E4M3.F32.PACK_AB_MERGE_C R29, RZ, R27, RZ ;  /* 0x0000001bff1d723e */ /* 0x002fe400048070ff */
[----:B------:R-:W-:-:S03]  /*39f0*/  PRMT R27, RZ, 0x7610, R27 ;  /* 0x00007610ff1b7816 */ /* 0x000fc6000000001b */
[----:B------:R1:W-:Y:S01]  /*3a00*/  @!P1 STG.E.U8 desc[UR14][R18.64+0x1], R29 ;  /* 0x0000011d12009986 */ /* 0x0003e2000c10110e */
[----:B------:R-:W-:Y:S05]  /*3a10*/  @P2 BRA `(.L_x_51) ;  /* 0x0000000000042947 */ /* 0x000fea0003800000 */
[----:B------:R0:W5:Y:S02]  /*3a20*/  LDG.E.U8 R27, desc[UR14][R4.64+0x8] ;  /* 0x0000080e041b7981 */ /* 0x000164000c1e1100 */
.L_x_51:
[----:B------:R-:W-:Y:S05]  /*3a30*/  BSYNC B1 ;  /* 0x0000000000017941 */ /* 0x000fea0003800000 */
.L_x_50:
        /* <DEDUP_REMOVED lines=13> */
.L_x_53:
[----:B------:R-:W-:Y:S05]  /*3b10*/  BSYNC B1 ;  /* 0x0000000000017941 */ /* 0x000fea0003800000 */
.L_x_52:
[----:B-----5:R-:W-:Y:S01]  /*3b20*/  LOP3.LUT R27, R27, 0xff, RZ, 0xc0, !PT ;  /* 0x000000ff1b1b7812 */ /* 0x020fe200078ec0ff */
[----:B------:R-:W-:Y:S01]  /*3b30*/  BSSY B1, `(.L_x_54) ;  /* 0x000000b000017945 */ /* 0x000fe20003800000 */
[----:B------:R-:W-:Y:S02]  /*3b40*/  ISETP.LT.OR P0, PT, R6, 0x9, !P0 ;  /* 0x000000090600780c */ /* 0x000fe40004701670 */
[----:B------:R-:W-:-:S05]  /*3b50*/  F2FP.F16.E4M3.UNPACK_B R27, R27 ;  /* 0x0000001bff1b723e */ /* 0x000fca00020006ff */
        /* <DEDUP_REMOVED lines=8> */
.L_x_55:
[----:B------:R-:W-:Y:S05]  /*3be0*/  BSYNC B1 ;  /* 0x0000000000017941 */ /* 0x000fea0003800000 */
.L_x_54:
        /* <DEDUP_REMOVED lines=12> */
.L_x_57:
[----:B------:R-:W-:Y:S05]  /*3cb0*/  BSYNC B1 ;  /* 0x0000000000017941 */ /* 0x000fea0003800000 */
.L_x_56:
        /* <DEDUP_REMOVED lines=13> */
.L_x_59:
[----:B------:R-:W-:Y:S05]  /*3d90*/  BSYNC B1 ;  /* 0x0000000000017941 */ /* 0x000fea0003800000 */
.L_x_58:
        /* <DEDUP_REMOVED lines=13> */
.L_x_61:
[----:B------:R-:W-:Y:S05]  /*3e70*/  BSYNC B1 ;  /* 0x0000000000017941 */ /* 0x000fea0003800000 */
.L_x_60:
        /* <DEDUP_REMOVED lines=12> */
.L_x_63:
[----:B------:R-:W-:Y:S05]  /*3f40*/  BSYNC B1 ;  /* 0x0000000000017941 */ /* 0x000fea0003800000 */
.L_x_62:
        /* <DEDUP_REMOVED lines=12> */
.L_x_65:
[----:B------:R-:W-:Y:S05]  /*4010*/  BSYNC B1 ;  /* 0x0000000000017941 */ /* 0x000fea0003800000 */
.L_x_64:
        /* <DEDUP_REMOVED lines=13> */
.L_x_67:
[----:B------:R-:W-:Y:S05]  /*40f0*/  BSYNC B1 ;  /* 0x0000000000017941 */ /* 0x000fea0003800000 */
.L_x_66:
        /* <DEDUP_REMOVED lines=13> */
.L_x_69:
[----:B------:R-:W-:Y:S05]  /*41d0*/  BSYNC B1 ;  /* 0x0000000000017941 */ /* 0x000fea0003800000 */
.L_x_68:
        /* <DEDUP_REMOVED lines=12> */
.L_x_71:
[----:B------:R-:W-:Y:S05]  /*42a0*/  BSYNC B1 ;  /* 0x0000000000017941 */ /* 0x000fea0003800000 */
.L_x_70:
        /* <DEDUP_REMOVED lines=12> */
.L_x_73:
[----:B------:R-:W-:Y:S05]  /*4370*/  BSYNC B1 ;  /* 0x0000000000017941 */ /* 0x000fea0003800000 */
.L_x_72:
        /* <DEDUP_REMOVED lines=13> */
.L_x_75:
[----:B------:R-:W-:Y:S05]  /*4450*/  BSYNC B1 ;  /* 0x0000000000017941 */ /* 0x000fea0003800000 */
.L_x_74:
        /* <DEDUP_REMOVED lines=13> */
.L_x_77:
[----:B------:R-:W-:Y:S05]  /*4530*/  BSYNC B1 ;  /* 0x0000000000017941 */ /* 0x000fea0003800000 */
.L_x_76:
        /* <DEDUP_REMOVED lines=12> */
.L_x_79:
[----:B------:R-:W-:Y:S05]  /*4600*/  BSYNC B1 ;  /* 0x0000000000017941 */ /* 0x000fea0003800000 */
.L_x_78:
        /* <DEDUP_REMOVED lines=12> */
.L_x_81:
[----:B------:R-:W-:Y:S05]  /*46d0*/  BSYNC B1 ;  /* 0x0000000000017941 */ /* 0x000fea0003800000 */
.L_x_80:
        /* <DEDUP_REMOVED lines=13> */
.L_x_83:
[----:B------:R-:W-:Y:S05]  /*47b0*/  BSYNC B1 ;  /* 0x0000000000017941 */ /* 0x000fea0003800000 */
.L_x_82:
        /* <DEDUP_REMOVED lines=13> */
.L_x_85:
[----:B------:R-:W-:Y:S05]  /*4890*/  BSYNC B1 ;  /* 0x0000000000017941 */ /* 0x000fea0003800000 */
.L_x_84:
        /* <DEDUP_REMOVED lines=12> */
.L_x_87:
[----:B------:R-:W-:Y:S05]  /*4960*/  BSYNC B1 ;  /* 0x0000000000017941 */ /* 0x000fea0003800000 */
.L_x_86:
        /* <DEDUP_REMOVED lines=12> */
.L_x_89:
[----:B------:R-:W-:Y:S05]  /*4a30*/  BSYNC B1 ;  /* 0x0000000000017941 */ /* 0x000fea0003800000 */
.L_x_88:
        /* <DEDUP_REMOVED lines=13> */
.L_x_91:
[----:B------:R-:W-:Y:S05]  /*4b10*/  BSYNC B1 ;  /* 0x0000000000017941 */ /* 0x000fea0003800000 */
.L_x_90:
        /* <DEDUP_REMOVED lines=13> */
.L_x_93:
[----:B------:R-:W-:Y:S05]  /*4bf0*/  BSYNC B1 ;  /* 0x0000000000017941 */ /* 0x000fea0003800000 */
.L_x_92:
        /* <DEDUP_REMOVED lines=12> */
.L_x_95:
[----:B------:R-:W-:Y:S05]  /*4cc0*/  BSYNC B1 ;  /* 0x0000000000017941 */ /* 0x000fea0003800000 */
.L_x_94:
        /* <DEDUP_REMOVED lines=12> */
.L_x_97:
[----:B------:R-:W-:Y:S05]  /*4d90*/  BSYNC B1 ;  /* 0x0000000000017941 */ /* 0x000fea0003800000 */
.L_x_96:
        /* <DEDUP_REMOVED lines=13> */
.L_x_99:
[----:B------:R-:W-:Y:S05]  /*4e70*/  BSYNC B1 ;  /* 0x0000000000017941 */ /* 0x000fea0003800000 */
.L_x_98:
        /* <DEDUP_REMOVED lines=13> */
.L_x_101:
[----:B------:R-:W-:Y:S05]  /*4f50*/  BSYNC B1 ;  /* 0x0000000000017941 */ /* 0x000fea0003800000 */
.L_x_100:
        /* <DEDUP_REMOVED lines=12> */
.L_x_103:
[----:B------:R-:W-:Y:S05]  /*5020*/  BSYNC B1 ;  /* 0x0000000000017941 */ /* 0x000fea0003800000 */
.L_x_102:
        /* <DEDUP_REMOVED lines=12> */
.L_x_105:
[----:B------:R-:W-:Y:S05]  /*50f0*/  BSYNC B1 ;  /* 0x0000000000017941 */ /* 0x000fea0003800000 */
.L_x_104:
        /* <DEDUP_REMOVED lines=13> */
.L_x_107:
[----:B------:R-:W-:Y:S05]  /*51d0*/  BSYNC B1 ;  /* 0x0000000000017941 */ /* 0x000fea0003800000 */
.L_x_106:
        /* <DEDUP_REMOVED lines=13> */
.L_x_109:
[----:B------:R-:W-:Y:S05]  /*52b0*/  BSYNC B1 ;  /* 0x0000000000017941 */ /* 0x000fea0003800000 */
.L_x_108:
        /* <DEDUP_REMOVED lines=12> */
.L_x_111:
[----:B------:R-:W-:Y:S05]  /*5380*/  BSYNC B1 ;  /* 0x0000000000017941 */ /* 0x000fea0003800000 */
.L_x_110:
        /* <DEDUP_REMOVED lines=12> */
.L_x_113:
[----:B------:R-:W-:Y:S05]  /*5450*/  BSYNC B1 ;  /* 0x0000000000017941 */ /* 0x000fea0003800000 */
.L_x_112:
        /* <DEDUP_REMOVED lines=13> */
.L_x_115:
[----:B------:R-:W-:Y:S05]  /*5530*/  BSYNC B1 ;  /* 0x0000000000017941 */ /* 0x000fea0003800000 */
.L_x_114:
[----:B-----5:R-:W-:Y:S01]  /*5540*/  LOP3.LUT R27, R27, 0xff, RZ, 0xc0, !PT ;  /* 0x000000ff1b1b7812 */ /* 0x020fe200078ec0ff */
[----:B------:R-:W-:Y:S01]  /*5550*/  BSSY B1, `(.L_x_116) ;  /* 0x000000c000017945 */ /* 0x000fe20003800000 */
[----:B------:R-:W-:Y:S02]  /*5560*/  ISETP.GE.AND P1, PT, R26, 0x4a, PT ;  /* 0x0000004a1a00780c */ /* 0x000fe40003f26270 */
[----:B------:R-:W-:Y:S02]  /*5570*/  F2FP.F16.E4M3.UNPACK_B R27, R27 ;  /* 0x0000001bff1b723e */ /* 0x000fe400020006ff */
[----:B------:R-:W-:Y:S02]  /*5580*/  ISETP.LT.OR P4, PT, R6, 0x1, !P1 ;  /* 0x000000010600780c */ /* 0x000fe40004f81670 */
[----:B------:R-:W-:Y:S01]  /*5590*/  PRMT R26, RZ, 0x7610, R26 ;  /* 0x00007610ff1a7816 */ /* 0x000fe2000000001a */
[----:B------:R-:W-:-:S05]  /*55a0*/  HADD2.F32 R28, -RZ, R27.H0_H0 ;  /* 0x2000001bff1c7230 */ /* 0x000fca0000004100 */
[----:B------:R-:W-:-:S04]  /*55b0*/  FMUL R28, R28, R15 ;  /* 0x0000000f1c1c7220 */ /* 0x000fc80000400000 */
[----:B------:R-:W-:-:S05]  /*55c0*/  FFMA R28, R65, R14, R28 ;  /* 0x0000000e411c7223 */ /* 0x000fca000000001c */
[----:B------:R-:W-:-:S05]  /*55d0*/  F2FP.SATFINITE.E4M3.F32.PACK_AB_MERGE_C R27, RZ, R28, RZ ;  /* 0x0000001cff1b723e */ /* 0x000fca00048070ff */
[----:B------:R0:W-:Y:S01]  /*55e0*/  @!P2 STG.E.U8 desc[UR14][R16.64+0x48], R27 ;  /* 0x0000481b1000a986 */ /* 0x0001e2000c10110e */
[----:B------:R-:W-:Y:S05]  /*55f0*/  @P4 BRA `(.L_x_117) ;  /* 0x0000000000044947 */ /* 0x000fea0003800000 */
[----:B------:R0:W5:Y:S02]  /*5600*/  LDG.E.U8 R26, desc[UR14][R4.64+0x49] ;  /* 0x0000490e041a7981 */ /* 0x000164000c1e1100 */
.L_x_117:
[----:B------:R-:W-:Y:S05]  /*5610*/  BSYNC B1 ;  /* 0x0000000000017941 */ /* 0x000fea0003800000 */
.L_x_116:
[----:B-----5:R-:W-:Y:S01]  /*5620*/  LOP3.LUT R26, R26, 0xff, RZ, 0xc0, !PT ;  /* 0x000000ff1a1a7812 */ /* 0x020fe200078ec0ff */
[----:B------:R-:W-:Y:S01]  /*5630*/  BSSY B1, `(.L_x_118) ;  /* 0x000000b000017945 */ /* 0x000fe20003800000 */
[----:B------:R-:W-:Y:S02]  /*5640*/  ISETP.LT.OR P0, PT, R6, 0x9, !P0 ;  /* 0x000000090600780c */ /* 0x000fe40004701670 */
[----:B------:R-:W-:Y:S02]  /*5650*/  F2FP.F16.E4M3.UNPACK_B R26, R26 ;  /* 0x0000001aff1a723e */ /* 0x000fe400020006ff */
[----:B0-2---:R-:W-:-:S03]  /*5660*/  PRMT R4, RZ, 0x7610, R4 ;  /* 0x00007610ff047816 */ /* 0x005fc60000000004 */
[----:B------:R-:W-:-:S05]  /*5670*/  HADD2.F32 R26, -RZ, R26.H0_H0 ;  /* 0x2000001aff1a7230 */ /* 0x000fca0000004100 */
[----:B------:R-:W-:-:S04]  /*5680*/  FMUL R5, R26, R15 ;  /* 0x0000000f1a057220 */ /* 0x000fc80000400000 */
[----:B------:R-:W-:-:S05]  /*5690*/  FFMA R5, R64, R14, R5 ;  /* 0x0000000e40057223 */ /* 0x000fca0000000005 */
[----:B------:R-:W-:-:S05]  /*56a0*/  F2FP.SATFINITE.E4M3.F32.PACK_AB_MERGE_C R5, RZ, R5, RZ ;  /* 0x00000005ff05723e */ /* 0x000fca00048070ff */
[----:B------:R0:W-:Y:S01]  /*56b0*/  @!P4 STG.E.U8 desc[UR14][R16.64+0x49], R5 ;  /* 0x000049051000c986 */ /* 0x0001e2000c10110e */
[----:B------:R-:W-:Y:S05]  /*56c0*/  @P0 BRA `(.L_x_119) ;  /* 0x0000000000040947 */ /* 0x000fea0003800000 */
[----:B------:R2:W5:Y:S02]  /*56d0*/  LDG.E.U8 R4, desc[UR14][R24.64+0x48] ;  /* 0x0000480e18047981 */ /* 0x000564000c1e1100 */
.L_x_119:
[----:B------:R-:W-:Y:S05]  /*56e0*/  BSYNC B1 ;  /* 0x0000000000017941 */ /* 0x000fea0003800000 */
.L_x_118:
[----:B-----5:R-:W-:Y:S01]  /*56f0*/  LOP3.LUT R4, R4, 0xff, RZ, 0xc0, !PT ;  /* 0x000000ff04047812 */ /* 0x020fe200078ec0ff */
[----:B------:R-:W-:Y:S01]  /*5700*/  BSSY B1, `(.L_x_120) ;  /* 0x000000b000017945 */ /* 0x000fe20003800000 */
[----:B------:R-:W-:Y:S02]  /*5710*/  ISETP.LT.OR P1, PT, R6, 0x9, !P1 ;  /* 0x000000090600780c */ /* 0x000fe40004f21670 */
[----:B------:R-:W-:-:S05]  /*5720*/  F2FP.F16.E4M3.UNPACK_B R4, R4 ;  /* 0x00000004ff04723e */ /* 0x000fca00020006ff */
[----:B------:R-:W-:-:S05]  /*5730*/  HADD2.F32 R4, -RZ, R4.H0_H0 ;  /* 0x20000004ff047230 */ /* 0x000fca0000004100 */
[----:B------:R-:W-:-:S04]  /*5740*/  FMUL R4, R4, R15 ;  /* 0x0000000f04047220 */ /* 0x000fc80000400000 */
[----:B------:R-:W-:-:S05]  /*5750*/  FFMA R4, R23, R14, R4 ;  /* 0x0000000e17047223 */ /* 0x000fca0000000004 */
[----:B0-----:R-:W-:Y:S02]  /*5760*/  F2FP.SATFINITE.E4M3.F32.PACK_AB_MERGE_C R5, RZ, R4, RZ ;  /* 0x00000004ff05723e */ /* 0x001fe400048070ff */
[----:B------:R-:W-:-:S03]  /*5770*/  PRMT R4, RZ, 0x7610, R4 ;  /* 0x00007610ff047816 */ /* 0x000fc60000000004 */
[----:B------:R0:W-:Y:S01]  /*5780*/  @!P0 STG.E.U8 desc[UR14][R18.64+0x48], R5 ;  /* 0x0000480512008986 */ /* 0x0001e2000c10110e */
[----:B------:R-:W-:Y:S05]  /*5790*/  @P1 BRA `(.L_x_121) ;  /* 0x0000000000041947 */ /* 0x000fea0003800000 */
[----:B------:R0:W5:Y:S02]  /*57a0*/  LDG.E.U8 R4, desc[UR14][R24.64+0x49] ;  /* 0x0000490e18047981 */ /* 0x000164000c1e1100 */
.L_x_121:
[----:B------:R-:W-:Y:S05]  /*57b0*/  BSYNC B1 ;  /* 0x0000000000017941 */ /* 0x000fea0003800000 */
.L_x_120:
[----:B------:R-:W-:Y:S05]  /*57c0*/  @P1 BRA `(.L_x_122) ;  /* 0x0000000800f01947 */ /* 0x000fea0003800000 */
[----:B-----5:R-:W-:-:S04]  /*57d0*/  LOP3.LUT R4, R4, 0xff, RZ, 0xc0, !PT ;  /* 0x000000ff04047812 */ /* 0x020fc800078ec0ff */
[----:B------:R-:W-:-:S05]  /*57e0*/  F2FP.F16.E4M3.UNPACK_B R4, R4 ;  /* 0x00000004ff04723e */ /* 0x000fca00020006ff */
[----:B------:R-:W-:-:S05]  /*57f0*/  HADD2.F32 R4, -RZ, R4.H0_H0 ;  /* 0x20000004ff047230 */ /* 0x000fca0000004100 */
[----:B0-----:R-:W-:-:S04]  /*5800*/  FMUL R5, R4, R15 ;  /* 0x0000000f04057220 */ /* 0x001fc80000400000 */
[----:B------:R-:W-:-:S05]  /*5810*/  FFMA R5, R22, R14, R5 ;  /* 0x0000000e16057223 */ /* 0x000fca0000000005 */
[----:B------:R-:W-:-:S05]  /*5820*/  F2FP.SATFINITE.E4M3.F32.PACK_AB_MERGE_C R5, RZ, R5, RZ ;  /* 0x00000005ff05723e */ /* 0x000fca00048070ff */
[----:B------:R0:W-:Y:S01]  /*5830*/  STG.E.U8 desc[UR14][R18.64+0x49], R5 ;  /* 0x0000490512007986 */ /* 0x0001e2000c10110e */
[----:B------:R-:W-:Y:S05]  /*5840*/  BRA `(.L_x_122) ;  /* 0x0000000800d07947 */ /* 0x000fea0003800000 */
.L_x_41:
[C---:B------:R-:W-:Y:S01]  /*5850*/  ISETP.GE.AND P4, PT, R26.reuse, 0x1, PT ;  /* 0x000000011a00780c */ /* 0x040fe20003f86270 */
[-C--:B--2---:R-:W-:Y:S01]  /*5860*/  FMUL R101, R101, R14.reuse ;  /* 0x0000000e65657220 */ /* 0x084fe20000400000 */
[----:B------:R-:W-:Y:S01]  /*5870*/  ISETP.GE.AND P1, PT, R26, 0x2, PT ;  /* 0x000000021a00780c */ /* 0x000fe20003f26270 */
[-C--:B------:R-:W-:Y:S01]  /*5880*/  FMUL R100, R100, R14.reuse ;  /* 0x0000000e64647220 */ /* 0x080fe20000400000 */
[C---:B------:R-:W-:Y:S01]  /*5890*/  ISETP.LT.OR P0, PT, R6.reuse, 0x1, !P4 ;  /* 0x000000010600780c */ /* 0x040fe20006701670 */
[-C--:B------:R-:W-:Y:S01]  /*58a0*/  FMUL R99, R99, R14.reuse ;  /* 0x0000000e63637220 */ /* 0x080fe20000400000 */
[----:B------:R-:W-:Y:S01]  /*58b0*/  ISETP.LT.OR P2, PT, R6, 0x1, !P1 ;  /* 0x000000010600780c */ /* 0x000fe20004f41670 */
[-C--:B------:R-:W-:Y:S01]  /*58c0*/  FMUL R98, R98, R14.reuse ;  /* 0x0000000e62627220 */ /* 0x080fe20000400000 */
[----:B------:R-:W-:Y:S01]  /*58d0*/  F2FP.SATFINITE.E4M3.F32.PACK_AB_MERGE_C R101, RZ, R101, RZ ;  /* 0x00000065ff65723e */ /* 0x000fe200048070ff */
[----:B------:R-:W-:Y:S01]  /*58e0*/  FMUL R97, R97, R14 ;  /* 0x0000000e61617220 */ /* 0x000fe20000400000 */
[----:B------:R-:W-:Y:S01]  /*58f0*/  F2FP.SATFINITE.E4M3.F32.PACK_AB_MERGE_C R5, RZ, R100, RZ ;  /* 0x00000064ff05723e */ /* 0x000fe200048070ff */
[-C--:B------:R-:W-:Y:S01]  /*5900*/  FMUL R96, R96, R14.reuse ;  /* 0x0000000e60607220 */ /* 0x080fe20000400000 */
[C---:B------:R-:W-:Y:S01]  /*5910*/  ISETP.LT.OR P4, PT, R6.reuse, 0x9, !P4 ;  /* 0x000000090600780c */ /* 0x040fe20006781670 */
[-C--:B------:R-:W-:Y:S01]  /*5920*/  FMUL R95, R95, R14.reuse ;  /* 0x0000000e5f5f7220 */ /* 0x080fe20000400000 */
[----:B------:R-:W-:Y:S01]  /*5930*/  ISETP.LT.OR P1, PT, R6, 0x9, !P1 ;  /* 0x000000090600780c */ /* 0x000fe20004f21670 */
[-C--:B------:R-:W-:Y:S01]  /*5940*/  FMUL R94, R94, R14.reuse ;  /* 0x0000000e5e5e7220 */ /* 0x080fe20000400000 */
[----:B------:R-:W-:Y:S01]  /*5950*/  F2FP.SATFINITE.E4M3.F32.PACK_AB_MERGE_C R99, RZ, R99, RZ ;  /* 0x00000063ff63723e */ /* 0x000fe200048070ff */
[----:B------:R-:W-:Y:S01]  /*5960*/  @!P0 STG.E.U8 desc[UR14][R16.64], R101 ;  /* 0x0000006510008986 */ /* 0x000fe2000c10110e */
[C---:B------:R-:W-:Y:S01]  /*5970*/  ISETP.GE.AND P0, PT, R26.reuse, 0x9, PT ;  /* 0x000000091a00780c */ /* 0x040fe20003f06270 */
[-C--:B------:R-:W-:Y:S01]  /*5980*/  FMUL R93, R93, R14.reuse ;  /* 0x0000000e5d5d7220 */ /* 0x080fe20000400000 */
[----:B------:R-:W-:Y:S01]  /*5990*/  F2FP.SATFINITE.E4M3.F32.PACK_AB_MERGE_C R97, RZ, R97, RZ ;  /* 0x00000061ff61723e */ /* 0x000fe200048070ff */
[----:B------:R0:W-:Y:S01]  /*59a0*/  @!P2 STG.E.U8 desc[UR14][R16.64+0x1], R5 ;  /* 0x000001051000a986 */ /* 0x0001e2000c10110e */
[----:B------:R-:W-:Y:S01]  /*59b0*/  ISETP.GE.AND P2, PT, R26, 0xa, PT ;  /* 0x0000000a1a00780c */ /* 0x000fe20003f46270 */
[-C--:B------:R-:W-:Y:S01]  /*59c0*/  FMUL R92, R92, R14.reuse ;  /* 0x0000000e5c5c7220 */ /* 0x080fe20000400000 */
[C---:B------:R-:W-:Y:S01]  /*59d0*/  ISETP.LT.OR P5, PT, R6.reuse, 0x1, !P0 ;  /* 0x000000010600780c */ /* 0x040fe200047a1670 */
[----:B------:R-:W-:Y:S01]  /*59e0*/  @!P4 STG.E.U8 desc[UR14][R18.64], R99 ;  /* 0x000000631200c986 */ /* 0x000fe2000c10110e */
[----:B------:R-:W-:Y:S01]  /*59f0*/  ISETP.LT.OR P6, PT, R6, 0x1, !P2 ;  /* 0x000000010600780c */ /* 0x000fe200057c1670 */
[----:B------:R-:W-:Y:S01]  /*5a00*/  FMUL R91, R91, R14 ;  /* 0x0000000e5b5b7220 */ /* 0x000fe20000400000 */
[----:B------:R-:W-:Y:S01]  /*5a10*/  F2FP.SATFINITE.E4M3.F32.PACK_AB_MERGE_C R25, RZ, R96, RZ ;  /* 0x00000060ff19723e */ /* 0x000fe200048070ff */
[-C--:B------:R-:W-:Y:S01]  /*5a20*/  FMUL R90, R90, R14.reuse ;  /* 0x0000000e5a5a7220 */ /* 0x080fe20000400000 */
[----:B------:R-:W-:Y:S01]  /*5a30*/  ISETP.GE.AND P4, PT, R26, 0x11, PT ;  /* 0x000000111a00780c */ /* 0x000fe20003f86270 */
[-C--:B------:R-:W-:Y:S01]  /*5a40*/  FMUL R89, R89, R14.reuse ;  /* 0x0000000e59597220 */ /* 0x080fe20000400000 */
[----:B------:R-:W-:Y:S01]  /*5a50*/  ISETP.LT.OR P0, PT, R6, 0x9, !P0 ;  /* 0x000000090600780c */ /* 0x000fe20004701670 */
[----:B------:R-:W-:Y:S01]  /*5a60*/  FMUL R88, R88, R14 ;  /* 0x0000000e58587220 */ /* 0x000fe20000400000 */
[----:B0-----:R-:W-:Y:S01]  /*5a70*/  F2FP.SATFINITE.E4M3.F32.PACK_AB_MERGE_C R5, RZ, R98, RZ ;  /* 0x00000062ff05723e */ /* 0x001fe200048070ff */
[-C--:B------:R-:W-:Y:S01]  /*5a80*/  FMUL R87, R87, R14.reuse ;  /* 0x0000000e57577220 */ /* 0x080fe20000400000 */
[----:B------:R-:W-:Y:S01]  /*5a90*/  ISETP.LT.OR P2, PT, R6, 0x9, !P2 ;  /* 0x000000090600780c */ /* 0x000fe20005741670 */
[-C--:B------:R-:W-:Y:S01]  /*5aa0*/  FMUL R86, R86, R14.reuse ;  /* 0x0000000e56567220 */ /* 0x080fe20000400000 */
[----:B------:R-:W-:Y:S01]  /*5ab0*/  F2FP.SATFINITE.E4M3.F32.PACK_AB_MERGE_C R95, RZ, R95, RZ ;  /* 0x0000005fff5f723e */ /* 0x000fe200048070ff */
[----:B------:R0:W-:Y:S01]  /*5ac0*/  @!P1 STG.E.U8 desc[UR14][R18.64+0x1], R5 ;  /* 0x0000010512009986 */ /* 0x0001e2000c10110e */
[----:B------:R-:W-:Y:S01]  /*5ad0*/  ISETP.GE.AND P1, PT, R26, 0x12, PT ;  /* 0x000000121a00780c */ /* 0x000fe20003f26270 */
[-C--:B------:R-:W-:Y:S01]  /*5ae0*/  FMUL R85, R85, R14.reuse ;  /* 0x0000000e55557220 */ /* 0x080fe20000400000 */
[----:B------:R-:W-:Y:S01]  /*5af0*/  F2FP.SATFINITE.E4M3.F32.PACK_AB_MERGE_C R93, RZ, R93, RZ ;  /* 0x0000005dff5d723e */ /* 0x000fe200048070ff */
[----:B------:R-:W-:Y:S01]  /*5b00*/  @!P5 STG.E.U8 desc[UR14][R16.64+0x8], R97 ;  /* 0x000008611000d986 */ /* 0x000fe2000c10110e */
[----:B------:R-:W-:Y:S01]  /*5b10*/  ISETP.LT.OR P5, PT, R6, 0x1, !P4 ;  /* 0x000000010600780c */ /* 0x000fe200067a1670 */
[-C--:B------:R-:W-:Y:S01]  /*5b20*/  FMUL R84, R84, R14.reuse ;  /* 0x0000000e54547220 */ /* 0x080fe20000400000 */
[C---:B------:R-:W-:Y:S01]  /*5b30*/  ISETP.LT.OR P4, PT, R6.reuse, 0x9, !P4 ;  /* 0x000000090600780c */ /* 0x040fe20006781670 */
[----:B------:R1:W-:Y:S01]  /*5b40*/  @!P6 STG.E.U8 desc[UR14][R16.64+0x9], R25 ;  /* 0x000009191000e986 */ /* 0x0003e2000c10110e */
[----:B------:R-:W-:Y:S01]  /*5b50*/  ISETP.LT.OR P6, PT, R6, 0x1, !P1 ;  /* 0x000000010600780c */ /* 0x000fe20004fc1670 */
[----:B------:R-:W-:Y:S01]  /*5b60*/  FMUL R82, R82, R14 ;  /* 0x0000000e52527220 */ /* 0x000fe20000400000 */
[----:B------:R-:W-:Y:S01]  /*5b70*/  F2FP.SATFINITE.E4M3.F32.PACK_AB_MERGE_C R91, RZ, R91, RZ ;  /* 0x0000005bff5b723e */ /* 0x000fe200048070ff */
[----:B------:R-:W-:Y:S01]  /*5b80*/  @!P0 STG.E.U8 desc[UR14][R18.64+0x8], R95 ;  /* 0x0000085f12008986 */ /* 0x000fe2000c10110e */
[----:B0-----:R-:W-:Y:S01]  /*5b90*/  F2FP.SATFINITE.E4M3.F32.PACK_AB_MERGE_C R5, RZ, R94, RZ ;  /* 0x0000005eff05723e */ /* 0x001fe200048070ff */
[-C--:B------:R-:W-:Y:S01]  /*5ba0*/  FMUL R83, R83, R14.reuse ;  /* 0x0000000e53537220 */ /* 0x080fe20000400000 */
[----:B------:R-:W-:Y:S01]  /*5bb0*/  ISETP.GE.AND P0, PT, R26, 0x1a, PT ;  /* 0x0000001a1a00780c */ /* 0x000fe20003f06270 */
[-C--:B------:R-:W-:Y:S01]  /*5bc0*/  FMUL R80, R80, R14.reuse ;  /* 0x0000000e50507220 */ /* 0x080fe20000400000 */
[----:B------:R-:W-:Y:S01]  /*5bd0*/  ISETP.LT.OR P1, PT, R6, 0x9, !P1 ;  /* 0x000000090600780c */ /* 0x000fe20004f21670 */
[----:B------:R0:W-:Y:S01]  /*5be0*/  @!P2 STG.E.U8 desc[UR14][R18.64+0x9], R5 ;  /* 0x000009051200a986 */ /* 0x0001e2000c10110e */
[----:B------:R-:W-:Y:S01]  /*5bf0*/  ISETP.GE.AND P2, PT, R26, 0x19, PT ;  /* 0x000000191a00780c */ /* 0x000fe20003f46270 */
[----:B------:R-:W-:Y:S01]  /*5c00*/  FMUL R81, R81, R14 ;  /* 0x0000000e51517220 */ /* 0x000fe20000400000 */
[----:B-1----:R-:W-:Y:S01]  /*5c10*/  F2FP.SATFINITE.E4M3.F32.PACK_AB_MERGE_C R25, RZ, R92, RZ ;  /* 0x0000005cff19723e */ /* 0x002fe200048070ff */
[----:B------:R-:W-:Y:S01]  /*5c20*/  @!P5 STG.E.U8 desc[UR14][R16.64+0x10], R93 ;  /* 0x0000105d1000d986 */ /* 0x000fe2000c10110e */
[----:B------:R-:W-:Y:S01]  /*5c30*/  ISETP.LT.OR P5, PT, R6, 0x1, !P0 ;  /* 0x000000010600780c */ /* 0x000fe200047a1670 */
[-C--:B------:R-:W-:Y:S01]  /*5c40*/  FMUL R78, R78, R14.reuse ;  /* 0x0000000e4e4e7220 */ /* 0x080fe20000400000 */
[----:B------:R-:W-:Y:S01]  /*5c50*/  F2FP.SATFINITE.E4M3.F32.PACK_AB_MERGE_C R89, RZ, R89, RZ ;  /* 0x00000059ff59723e */ /* 0x000fe200048070ff */
[----:B------:R1:W-:Y:S01]  /*5c60*/  @!P6 STG.E.U8 desc[UR14][R16.64+0x11], R25 ;  /* 0x000011191000e986 */ /* 0x0003e2000c10110e */
[----:B------:R-:W-:Y:S01]  /*5c70*/  F2FP.SATFINITE.E4M3.F32.PACK_AB_MERGE_C R87, RZ, R87, RZ ;  /* 0x00000057ff57723e */ /* 0x000fe200048070ff */
[-C--:B------:R-:W-:Y:S01]  /*5c80*/  FMUL R79, R79, R14.reuse ;  /* 0x0000000e4f4f7220 */ /* 0x080fe20000400000 */
[C---:B------:R-:W-:Y:S01]  /*5c90*/  ISETP.LT.OR P0, PT, R6.reuse, 0x9, !P0 ;  /* 0x000000090600780c */ /* 0x040fe20004701670 */
[----:B------:R-:W-:Y:S01]  /*5ca0*/  @!P4 STG.E.U8 desc[UR14][R18.64+0x10], R91 ;  /* 0x0000105b1200c986 */ /* 0x000fe2000c10110e */
[----:B------:R-:W-:Y:S01]  /*5cb0*/  ISETP.LT.OR P4, PT, R6, 0x1, !P2 ;  /* 0x000000010600780c */ /* 0x000fe20005781670 */
[-C--:B------:R-:W-:Y:S01]  /*5cc0*/  FMUL R76, R76, R14.reuse ;  /* 0x0000000e4c4c7220 */ /* 0x080fe20000400000 */
[----:B------:R-:W-:Y:S01]  /*5cd0*/  ISETP.LT.OR P2, PT, R6, 0x9, !P2 ;  /* 0x000000090600780c */ /* 0x000fe20005741670 */
[----:B------:R-:W-:Y:S01]  /*5ce0*/  FMUL R77, R77, R14 ;  /* 0x0000000e4d4d7220 */ /* 0x000fe20000400000 */
[----:B0-----:R-:W-:Y:S01]  /*5cf0*/  F2FP.SATFINITE.E4M3.F32.PACK_AB_MERGE_C R5, RZ, R90, RZ ;  /* 0x0000005aff05723e */ /* 0x001fe200048070ff */
[----:B------:R-:W-:Y:S01]  /*5d00*/  FMUL R75, R75, R14 ;  /* 0x0000000e4b4b7220 */ /* 0x000fe20000400000 */
[----:B------:R-:W-:Y:S01]  /*5d10*/  F2FP.SATFINITE.E4M3.F32.PACK_AB_MERGE_C R27, RZ, R86, RZ ;  /* 0x00000056ff1b723e */ /* 0x000fe200048070ff */
[----:B------:R-:W-:Y:S01]  /*5d20*/  FMUL R74, R74, R14 ;  /* 0x0000000e4a4a7220 */ /* 0x000fe20000400000 */
[----:B-1----:R-:W-:Y:S01]  /*5d30*/  F2FP.SATFINITE.E4M3.F32.PACK_AB_MERGE_C R25, RZ, R88, RZ ;  /* 0x00000058ff19723e */ /* 0x002fe200048070ff */
[----:B------:R0:W-:Y:S01]  /*5d40*/  @!P1 STG.E.U8 desc[UR14][R18.64+0x11], R5 ;  /* 0x0000110512009986 */ /* 0x0001e2000c10110e */
[----:B------:R-:W-:Y:S01]  /*5d50*/  ISETP.GE.AND P1, PT, R26, 0x21, PT ;  /* 0x000000211a00780c */ /* 0x000fe20003f26270 */
[-C--:B------:R-:W-:Y:S01]  /*5d60*/  FMUL R72, R72, R14.reuse ;  /* 0x0000000e48487220 */ /* 0x080fe20000400000 */
[----:B------:R-:W-:Y:S01]  /*5d70*/  F2FP.SATFINITE.E4M3.F32.PACK_AB_MERGE_C R85, RZ, R85, RZ ;  /* 0x00000055ff55723e */ /* 0x000fe200048070ff */
[----:B------:R-:W-:Y:S01]  /*5d80*/  @!P4 STG.E.U8 desc[UR14][R16.64+0x18], R89 ;  /* 0x000018591000c986 */ /* 0x000fe2000c10110e */
[C---:B------:R-:W-:Y:S01]  /*5d90*/  ISETP.LT.OR P4, PT, R6.reuse, 0x1, !P1 ;  /* 0x000000010600780c */ /* 0x040fe20004f81670 */
[-C--:B------:R-:W-:Y:S01]  /*5da0*/  FMUL R73, R73, R14.reuse ;  /* 0x0000000e49497220 */ /* 0x080fe20000400000 */
[----:B------:R-:W-:Y:S01]  /*5db0*/  ISETP.LT.OR P1, PT, R6, 0x9, !P1 ;  /* 0x000000090600780c */ /* 0x000fe20004f21670 */
[----:B------:R1:W-:Y:S01]  /*5dc0*/  @!P5 STG.E.U8 desc[UR14][R16.64+0x19], R25 ;  /* 0x000019191000d986 */ /* 0x0003e2000c10110e */
[----:B------:R-:W-:Y:S01]  /*5dd0*/  F2FP.SATFINITE.E4M3.F32.PACK_AB_MERGE_C R83, RZ, R83, RZ ;  /* 0x00000053ff53723e */ /* 0x000fe200048070ff */
[-C--:B------:R-:W-:Y:S01]  /*5de0*/  FMUL R71, R71, R14.reuse ;  /* 0x0000000e47477220 */ /* 0x080fe20000400000 */
[----:B------:R-:W-:Y:S01]  /*5df0*/  F2FP.SATFINITE.E4M3.F32.PACK_AB_MERGE_C R81, RZ, R81, RZ ;  /* 0x00000051ff51723e */ /* 0x000fe200048070ff */
[----:B------:R-:W-:Y:S01]  /*5e00*/  @!P2 STG.E.U8 desc[UR14][R18.64+0x18], R87 ;  /* 0x000018571200a986 */ /* 0x000fe2000c10110e */
[----:B------:R-:W-:Y:S01]  /*5e10*/  ISETP.GE.AND P2, PT, R26, 0x22, PT ;  /* 0x000000221a00780c */ /* 0x000fe20003f46270 */
[----:B------:R-:W-:Y:S01]  /*5e20*/  FMUL R70, R70, R14 ;  /* 0x0000000e46467220 */ /* 0x000fe20000400000 */
[----:B0-----:R-:W-:Y:S01]  /*5e30*/  F2FP.SATFINITE.E4M3.F32.PACK_AB_MERGE_C R5, RZ, R84, RZ ;  /* 0x00000054ff05723e */ /* 0x001fe200048070ff */
[----:B------:R0:W-:Y:S01]  /*5e40*/  @!P0 STG.E.U8 desc[UR14][R18.64+0x19], R27 ;  /* 0x0000191b12008986 */ /* 0x0001e2000c10110e */
[C---:B------:R-:W-:Y:S01]  /*5e50*/  ISETP.LT.OR P5, PT, R6.reuse, 0x1, !P2 ;  /* 0x000000010600780c */ /* 0x040fe200057a1670 */
[----:B------:R-:W-:Y:S01]  /*5e60*/  FMUL R69, R69, R14 ;  /* 0x0000000e45457220 */ /* 0x000fe20000400000 */
[----:B------:R-:W-:Y:S01]  /*5e70*/  ISETP.LT.OR P2, PT, R6, 0x9, !P2 ;  /* 0x000000090600780c */ /* 0x000fe20005741670 */
[----:B------:R-:W-:Y:S01]  /*5e80*/  @!P4 STG.E.U8 desc[UR14][R16.64+0x20], R85 ;  /* 0x000020551000c986 */ /* 0x000fe2000c10110e */
[----:B-1----:R-:W-:Y:S01]  /*5e90*/  F2FP.SATFINITE.E4M3.F32.PACK_AB_MERGE_C R25, RZ, R82, RZ ;  /* 0x00000052ff19723e */ /* 0x002fe200048070ff */
[-C--:B------:R-:W-:Y:S01]  /*5ea0*/  FMUL R68, R68, R14.reuse ;  /* 0x0000000e44447220 */ /* 0x080fe20000400000 */
[C---:B------:R-:W-:Y:S01]  /*5eb0*/  ISETP.GE.AND P4, PT, R26.reuse, 0x2a, PT ;  /* 0x0000002a1a00780c */ /* 0x040fe20003f86270 */
[-C--:B------:R-:W-:Y:S01]  /*5ec0*/  FMUL R67, R67, R14.reuse ;  /* 0x0000000e43437220 */ /* 0x080fe20000400000 */
[----:B------:R-:W-:Y:S01]  /*5ed0*/  ISETP.GE.AND P0, PT, R26, 0x29, PT ;  /* 0x000000291a00780c */ /* 0x000fe20003f06270 */
[-C--:B------:R-:W-:Y:S01]  /*5ee0*/  FMUL R66, R66, R14.reuse ;  /* 0x0000000e42427220 */ /* 0x080fe20000400000 */
[----:B------:R-:W-:Y:S01]  /*5ef0*/  F2FP.SATFINITE.E4M3.F32.PACK_AB_MERGE_C R79, RZ, R79, RZ ;  /* 0x0000004fff4f723e */ /* 0x000fe200048070ff */
[-C--:B------:R-:W-:Y:S01]  /*5f00*/  FMUL R65, R65, R14.reuse ;  /* 0x0000000e41417220 */ /* 0x080fe20000400000 */
[C---:B------:R-:W-:Y:S01]  /*5f10*/  ISETP.LT.OR P6, PT, R6.reuse, 0x1, !P0 ;  /* 0x000000010600780c */ /* 0x040fe200047c1670 */
[----:B------:R1:W-:Y:S01]  /*5f20*/  @!P5 STG.E.U8 desc[UR14][R16.64+0x21], R5 ;  /* 0x000021051000d986 */ /* 0x0003e2000c10110e */
[----:B------:R-:W-:Y:S01]  /*5f30*/  ISETP.LT.OR P5, PT, R6, 0x9, !P4 ;  /* 0x000000090600780c */ /* 0x000fe200067a1670 */
[-C--:B------:R-:W-:Y:S01]  /*5f40*/  FMUL R64, R64, R14.reuse ;  /* 0x0000000e40407220 */ /* 0x080fe20000400000 */
[C---:B------:R-:W-:Y:S01]  /*5f50*/  ISETP.LT.OR P0, PT, R6.reuse, 0x9, !P0 ;  /* 0x000000090600780c */ /* 0x040fe20004701670 */
[----:B------:R2:W-:Y:S01]  /*5f60*/  @!P2 STG.E.U8 desc[UR14][R18.64+0x21], R25 ;  /* 0x000021191200a986 */ /* 0x0005e2000c10110e */
[----:B------:R-:W-:Y:S01]  /*5f70*/  ISETP.LT.OR P2, PT, R6, 0x1, !P4 ;  /* 0x000000010600780c */ /* 0x000fe20006741670 */
[-C--:B------:R-:W-:Y:S01]  /*5f80*/  FMUL R23, R23, R14.reuse ;  /* 0x0000000e17177220 */ /* 0x080fe20000400000 */
[C---:B------:R-:W-:Y:S01]  /*5f90*/  ISETP.GE.AND P4, PT, R26.reuse, 0x32, PT ;  /* 0x000000321a00780c */ /* 0x040fe20003f86270 */
[----:B------:R-:W-:Y:S01]  /*5fa0*/  @!P1 STG.E.U8 desc[UR14][R18.64+0x20], R83 ;  /* 0x0000205312009986 */ /* 0x000fe2000c10110e */
[----:B------:R-:W-:Y:S01]  /*5fb0*/  ISETP.GE.AND P1, PT, R26, 0x31, PT ;  /* 0x000000311a00780c */ /* 0x000fe20003f26270 */
[----:B------:R-:W-:Y:S01]  /*5fc0*/  FMUL R22, R22, R14 ;  /* 0x0000000e16167220 */ /* 0x000fe20000400000 */
[----:B0-----:R-:W-:Y:S01]  /*5fd0*/  F2FP.SATFINITE.E4M3.F32.PACK_AB_MERGE_C R27, RZ, R76, RZ ;  /* 0x0000004cff1b723e */ /* 0x001fe200048070ff */
[----:B------:R-:W-:Y:S01]  /*5fe0*/  @!P6 STG.E.U8 desc[UR14][R16.64+0x28], R81 ;  /* 0x000028511000e986 */ /* 0x000fe2000c10110e */
[----:B-1----:R-:W-:-:S02]  /*5ff0*/  F2FP.SATFINITE.E4M3.F32.PACK_AB_MERGE_C R5, RZ, R80, RZ ;  /* 0x00000050ff05723e */ /* 0x002fc400048070ff */
[C---:B------:R-:W-:Y:S02]  /*6000*/  ISETP.LT.OR P6, PT, R6.reuse, 0x1, !P1 ;  /* 0x000000010600780c */ /* 0x040fe40004fc1670 */
[----:B--2---:R-:W-:Y:S01]  /*6010*/  F2FP.SATFINITE.E4M3.F32.PACK_AB_MERGE_C R25, RZ, R78, RZ ;  /* 0x0000004eff19723e */ /* 0x004fe200048070ff */
[----:B------:R0:W-:Y:S01]  /*6020*/  @!P2 STG.E.U8 desc[UR14][R16.64+0x29], R5 ;  /* 0x000029051000a986 */ /* 0x0001e2000c10110e */
[C---:B------:R-:W-:Y:S02]  /*6030*/  ISETP.LT.OR P2, PT, R6.reuse, 0x1, !P4 ;  /* 0x000000010600780c */ /* 0x040fe40006741670 */
[----:B------:R-:W-:Y:S01]  /*6040*/  F2FP.SATFINITE.E4M3.F32.PACK_AB_MERGE_C R77, RZ, R77, RZ ;  /* 0x0000004dff4d723e */ /* 0x000fe200048070ff */
[----:B------:R1:W-:Y:S01]  /*6050*/  @!P5 STG.E.U8 desc[UR14][R18.64+0x29], R25 ;  /* 0x000029191200d986 */ /* 0x0003e2000c10110e */
[----:B------:R-:W-:Y:S02]  /*6060*/  ISETP.LT.OR P5, PT, R6, 0x9, !P4 ;  /* 0x000000090600780c */ /* 0x000fe400067a1670 */
[----:B------:R-:W-:Y:S01]  /*6070*/  ISETP.GE.AND P4, PT, R26, 0x3a, PT ;  /* 0x0000003a1a00780c */ /* 0x000fe20003f86270 */
[----:B------:R-:W-:Y:S01]  /*6080*/  @!P0 STG.E.U8 desc[UR14][R18.64+0x28], R79 ;  /* 0x0000284f12008986 */ /* 0x000fe2000c10110e */
[----:B------:R-:W-:-:S02]  /*6090*/  ISETP.LT.OR P1, PT, R6, 0x9, !P1 ;  /* 0x000000090600780c */ /* 0x000fc40004f21670 */
[----:B------:R-:W-:Y:S01]  /*60a0*/  ISETP.GE.AND P0, PT, R26, 0x39, PT ;  /* 0x000000391a00780c */ /* 0x000fe20003f06270 */
[----:B------:R-:W-:Y:S01]  /*60b0*/  @!P6 STG.E.U8 desc[UR14][R16.64+0x30], R77 ;  /* 0x0000304d1000e986 */ /* 0x000fe2000c10110e */
[----:B------:R-:W-:Y:S02]  /*60c0*/  F2FP.SATFINITE.E4M3.F32.PACK_AB_MERGE_C R75, RZ, R75, RZ ;  /* 0x0000004bff4b723e */ /* 0x000fe400048070ff */
[C---:B------:R-:W-:Y:S01]  /*60d0*/  ISETP.LT.OR P6, PT, R6.reuse, 0x1, !P0 ;  /* 0x000000010600780c */ /* 0x040fe200047c1670 */
[----:B------:R-:W-:Y:S01]  /*60e0*/  @!P2 STG.E.U8 desc[UR14][R16.64+0x31], R27 ;  /* 0x0000311b1000a986 */ /* 0x000fe2000c10110e */
[----:B------:R-:W-:Y:S02]  /*60f0*/  ISETP.LT.OR P2, PT, R6, 0x1, !P4 ;  /* 0x000000010600780c */ /* 0x000fe40006741670 */
[----:B0-----:R-:W-:Y:S02]  /*6100*/  F2FP.SATFINITE.E4M3.F32.PACK_AB_MERGE_C R5, RZ, R74, RZ ;  /* 0x0000004aff05723e */ /* 0x001fe400048070ff */
[----:B-1----:R-:W-:Y:S01]  /*6110*/  F2FP.SATFINITE.E4M3.F32.PACK_AB_MERGE_C R25, RZ, R72, RZ ;  /* 0x00000048ff19723e */ /* 0x002fe200048070ff */
[----:B------:R-:W-:Y:S01]  /*6120*/  @!P1 STG.E.U8 desc[UR14][R18.64+0x30], R75 ;  /* 0x0000304b12009986 */ /* 0x000fe2000c10110e */
[----:B------:R-:W-:-:S02]  /*6130*/  F2FP.SATFINITE.E4M3.F32.PACK_AB_MERGE_C R73, RZ, R73, RZ ;  /* 0x00000049ff49723e */ /* 0x000fc400048070ff */
[C---:B------:R-:W-:Y:S01]  /*6140*/  ISETP.LT.OR P1, PT, R6.reuse, 0x9, !P0 ;  /* 0x000000090600780c */ /* 0x040fe20004721670 */
[----:B------:R0:W-:Y:S01]  /*6150*/  @!P5 STG.E.U8 desc[UR14][R18.64+0x31], R5 ;  /* 0x000031051200d986 */ /* 0x0001e2000c10110e */
[----:B------:R-:W-:Y:S02]  /*6160*/  ISETP.LT.OR P4, PT, R6, 0x9, !P4 ;  /* 0x000000090600780c */ /* 0x000fe40006781670 */
[C---:B------:R-:W-:Y:S01]  /*6170*/  ISETP.GE.AND P0, PT, R26.reuse, 0x42, PT ;  /* 0x000000421a00780c */ /* 0x040fe20003f06270 */
[----:B------:R1:W-:Y:S01]  /*6180*/  @!P2 STG.E.U8 desc[UR14][R16.64+0x39], R25 ;  /* 0x000039191000a986 */ /* 0x0003e2000c10110e */
[----:B------:R-:W-:Y:S02]  /*6190*/  ISETP.GE.AND P2, PT, R26, 0x41, PT ;  /* 0x000000411a00780c */ /* 0x000fe40003f46270 */
[----:B------:R-:W-:Y:S01]  /*61a0*/  F2FP.SATFINITE.E4M3.F32.PACK_AB_MERGE_C R71, RZ, R71, RZ ;  /* 0x00000047ff47723e */ /* 0x000fe200048070ff */
[----:B------:R-:W-:Y:S01]  /*61b0*/  @!P6 STG.E.U8 desc[UR14][R16.64+0x38], R73 ;  /* 0x000038491000e986 */ /* 0x000fe2000c10110e */
[----:B------:R-:W-:-:S02]  /*61c0*/  ISETP.LT.OR P5, PT, R6, 0x1, !P2 ;  /* 0x000000010600780c */ /* 0x000fc400057a1670 */
[C---:B------:R-:W-:Y:S01]  /*61d0*/  ISETP.LT.OR P6, PT, R6.reuse, 0x1, !P0 ;  /* 0x000000010600780c */ /* 0x040fe200047c1670 */
[----:B------:R-:W-:Y:S01]  /*61e0*/  @!P1 STG.E.U8 desc[UR14][R18.64+0x38], R71 ;  /* 0x0000384712009986 */ /* 0x000fe2000c10110e */
[----:B0-----:R-:W-:Y:S02]  /*61f0*/  F2FP.SATFINITE.E4M3.F32.PACK_AB_MERGE_C R5, RZ, R70, RZ ;  /* 0x00000046ff05723e */ /* 0x001fe400048070ff */
[----:B------:R-:W-:Y:S02]  /*6200*/  F2FP.SATFINITE.E4M3.F32.PACK_AB_MERGE_C R69, RZ, R69, RZ ;  /* 0x00000045ff45723e */ /* 0x000fe400048070ff */
[----:B-1----:R-:W-:Y:S01]  /*6210*/  F2FP.SATFINITE.E4M3.F32.PACK_AB_MERGE_C R25, RZ, R68, RZ ;  /* 0x00000044ff19723e */ /* 0x002fe200048070ff */
[----:B------:R0:W-:Y:S01]  /*6220*/  @!P4 STG.E.U8 desc[UR14][R18.64+0x39], R5 ;  /* 0x000039051200c986 */ /* 0x0001e2000c10110e */
[----:B------:R-:W-:Y:S02]  /*6230*/  ISETP.LT.OR P1, PT, R6, 0x9, !P2 ;  /* 0x000000090600780c */ /* 0x000fe40005721670 */
[C---:B------:R-:W-:Y:S01]  /*6240*/  ISETP.GE.AND P4, PT, R26.reuse, 0x49, PT ;  /* 0x000000491a00780c */ /* 0x040fe20003f86270 */
[----:B------:R-:W-:Y:S01]  /*6250*/  @!P5 STG.E.U8 desc[UR14][R16.64+0x40], R69 ;  /* 0x000040451000d986 */ /* 0x000fe2000c10110e */
[----:B------:R-:W-:-:S02]  /*6260*/  ISETP.GE.AND P2, PT, R26, 0x4a, PT ;  /* 0x0000004a1a00780c */ /* 0x000fc40003f46270 */
[C---:B------:R-:W-:Y:S01]  /*6270*/  ISETP.LT.OR P0, PT, R6.reuse, 0x9, !P0 ;  /* 0x000000090600780c */ /* 0x040fe20004701670 */
[----:B------:R1:W-:Y:S01]  /*6280*/  @!P6 STG.E.U8 desc[UR14][R16.64+0x41], R25 ;  /* 0x000041191000e986 */ /* 0x0003e2000c10110e */
[C---:B------:R-:W-:Y:S02]  /*6290*/  ISETP.LT.OR P5, PT, R6.reuse, 0x1, !P4 ;  /* 0x000000010600780c */ /* 0x040fe400067a1670 */
[C---:B------:R-:W-:Y:S02]  /*62a0*/  ISETP.LT.OR P6, PT, R6.reuse, 0x1, !P2 ;  /* 0x000000010600780c */ /* 0x040fe400057c1670 */
[C---:B------:R-:W-:Y:S02]  /*62b0*/  ISETP.LT.OR P4, PT, R6.reuse, 0x9, !P4 ;  /* 0x000000090600780c */ /* 0x040fe40006781670 */
[----:B------:R-:W-:Y:S02]  /*62c0*/  ISETP.LT.OR P2, PT, R6, 0x9, !P2 ;  /* 0x000000090600780c */ /* 0x000fe40005741670 */
[----:B------:R-:W-:-:S02]  /*62d0*/  F2FP.SATFINITE.E4M3.F32.PACK_AB_MERGE_C R67, RZ, R67, RZ ;  /* 0x00000043ff43723e */ /* 0x000fc400048070ff */
[----:B0-----:R-:W-:Y:S02]  /*62e0*/  F2FP.SATFINITE.E4M3.F32.PACK_AB_MERGE_C R5, RZ, R66, RZ ;  /* 0x00000042ff05723e */ /* 0x001fe400048070ff */
[----:B------:R-:W-:Y:S01]  /*62f0*/  F2FP.SATFINITE.E4M3.F32.PACK_AB_MERGE_C R65, RZ, R65, RZ ;  /* 0x00000041ff41723e */ /* 0x000fe200048070ff */
[----:B------:R0:W-:Y:S01]  /*6300*/  @!P1 STG.E.U8 desc[UR14][R18.64+0x40], R67 ;  /* 0x0000404312009986 */ /* 0x0001e2000c10110e */
[----:B-1----:R-:W-:Y:S02]  /*6310*/  F2FP.SATFINITE.E4M3.F32.PACK_AB_MERGE_C R25, RZ, R64, RZ ;  /* 0x00000040ff19723e */ /* 0x002fe400048070ff */
[----:B------:R-:W-:Y:S01]  /*6320*/  F2FP.SATFINITE.E4M3.F32.PACK_AB_MERGE_C R23, RZ, R23, RZ ;  /* 0x00000017ff17723e */ /* 0x000fe200048070ff */
[----:B------:R0:W-:Y:S01]  /*6330*/  @!P0 STG.E.U8 desc[UR14][R18.64+0x41], R5 ;  /* 0x0000410512008986 */ /* 0x0001e2000c10110e */
[----:B------:R-:W-:-:S03]  /*6340*/  F2FP.SATFINITE.E4M3.F32.PACK_AB_MERGE_C R27, RZ, R22, RZ ;  /* 0x00000016ff1b723e */ /* 0x000fc600048070ff */
[----:B------:R0:W-:Y:S04]  /*6350*/  @!P5 STG.E.U8 desc[UR14][R16.64+0x48], R65 ;  /* 0x000048411000d986 */ /* 0x0001e8000c10110e */
[----:B------:R0:W-:Y:S04]  /*6360*/  @!P6 STG.E.U8 desc[UR14][R16.64+0x49], R25 ;  /* 0x000049191000e986 */ /* 0x0001e8000c10110e */
[----:B------:R0:W-:Y:S04]  /*6370*/  @!P4 STG.E.U8 desc[UR14][R18.64+0x48], R23 ;  /* 0x000048171200c986 */ /* 0x0001e8000c10110e */
[----:B------:R0:W-:Y:S02]  /*6380*/  @!P2 STG.E.U8 desc[UR14][R18.64+0x49], R27 ;  /* 0x0000491b1200a986 */ /* 0x0001e4000c10110e */
.L_x_122:
[----:B------:R-:W-:Y:S05]  /*6390*/  BSYNC B0 ;  /* 0x0000000000007941 */ /* 0x000fea0003800000 */
.L_x_40:
[C---:B------:R-:W-:Y:S01]  /*63a0*/  LEA R2, P0, R8.reuse, R2, 0x1 ;  /* 0x0000000208027211 */ /* 0x040fe200078008ff */
[----:B------:R-:W-:Y:S01]  /*63b0*/  ULDC.64 UR6, c[0x0][0x650] ;  /* 0x0001940000067ab9 */ /* 0x000fe20000000a00 */
[----:B-----5:R-:W-:Y:S01]  /*63c0*/  IMAD.U32 R4, RZ, RZ, UR12 ;  /* 0x0000000cff047e24 */ /* 0x020fe2000f8e00ff */
[----:B0-----:R-:W-:Y:S01]  /*63d0*/  PRMT R16, RZ, 0x7610, R16 ;  /* 0x00007610ff107816 */ /* 0x001fe20000000010 */
[----:B------:R-:W-:Y:S01]  /*63e0*/  IMAD.MOV.U32 R6, RZ, RZ, -0x1 ;  /* 0xffffffffff067424 */ /* 0x000fe200078e00ff */
[----:B------:R-:W-:Y:S01]  /*63f0*/  LEA.HI.X R3, R8, R3, R0, 0x1, P0 ;  /* 0x0000000308037211 */ /* 0x000fe200000f0c00 */
[----:B------:R0:W-:Y:S01]  /*6400*/  SYNCS.ARRIVE.TRANS64.A1T0 RZ, [R4+UR25], RZ ;  /* 0x000000ff04ff79a7 */ /* 0x0001e20008100019 */
[----:B------:R-:W-:Y:S01]  /*6410*/  ISETP.GE.U32.AND P0, PT, R2, UR6, PT ;  /* 0x0000000602007c0c */ /* 0x000fe2000bf06070 */
[----:B------:R-:W-:-:S03]  /*6420*/  IMAD.MOV.U32 R5, RZ, RZ, -0x1 ;  /* 0xffffffffff057424 */ /* 0x000fc600078e00ff */
[----:B------:R-:W-:Y:S01]  /*6430*/  ISETP.GE.U32.AND.EX P0, PT, R3, UR7, PT, P0 ;  /* 0x0000000703007c0c */ /* 0x000fe2000bf06100 */
[----:B0-----:R-:W-:-:S12]  /*6440*/  IMAD.MOV.U32 R4, RZ, RZ, -0x1 ;  /* 0xffffffffff047424 */ /* 0x001fd800078e00ff */
[----:B------:R-:W-:Y:S05]  /*6450*/  @P0 BRA `(.L_x_123) ;  /* 0x0000000400600947 */ /* 0x000fea0003800000 */
[----:B------:R-:W0:Y:S01]  /*6460*/  S2R R28, SR_CTAID.X ;  /* 0x00000000001c7919 */ /* 0x000e220000002500 */
[----:B------:R-:W5:Y:S01]  /*6470*/  LDC.64 R22, c[0x0][0x628] ;  /* 0x00018a00ff167b82 */ /* 0x000f620000000a00 */
[----:B------:R-:W-:Y:S01]  /*6480*/  ULDC UR6, c[0x0][0x150] ;  /* 0x0000540000067ab9 */ /* 0x000fe20000000800 */
[----:B-1----:R-:W-:Y:S01]  /*6490*/  IMAD.MOV.U32 R18, RZ, RZ, R2 ;  /* 0x000000ffff127224 */ /* 0x002fe200078e0002 */
[----:B------:R-:W1:Y:S01]  /*64a0*/  S2R R30, SR_CTAID.Y ;  /* 0x00000000001e7919 */ /* 0x000e620000002600 */
[----:B------:R-:W-:-:S04]  /*64b0*/  IMAD.MOV.U32 R19, RZ, RZ, R3 ;  /* 0x000000ffff137224 */ /* 0x000fc800078e0003 */
[----:B------:R-:W1:Y:S08]  /*64c0*/  LDC R31, c[0x0][0x144] ;  /* 0x00005100ff1f7b82 */ /* 0x000e700000000800 */
[----:B------:R-:W1:Y:S08]  /*64d0*/  LDC R6, c[0x0][0x630] ;  /* 0x00018c00ff067b82 */ /* 0x000e700000000800 */
[----:B------:R-:W1:Y:S01]  /*64e0*/  LDC.64 R26, c[0x0][0x620] ;  /* 0x00018800ff1a7b82 */ /* 0x000e620000000a00 */
[----:B-----5:R-:W-:-:S04]  /*64f0*/  ISETP.NE.U32.AND P0, PT, R22, RZ, PT ;  /* 0x000000ff1600720c */ /* 0x020fc80003f05070 */
[----:B------:R-:W-:Y:S02]  /*6500*/  ISETP.NE.AND.EX P0, PT, R23, RZ, PT, P0 ;  /* 0x000000ff1700720c */ /* 0x000fe40003f05300 */
[----:B0-----:R-:W-:-:S05]  /*6510*/  I2FP.F32.U32 R4, R28 ;  /* 0x0000001c00047245 */ /* 0x001fca0000201000 */
[----:B------:R-:W-:-:S04]  /*6520*/  FMUL R4, R4, UR6 ;  /* 0x0000000604047c20 */ /* 0x000fc80008400000 */
[----:B------:R0:W0:Y:S02]  /*6530*/  F2I.U32.TRUNC.NTZ R29, R4 ;  /* 0x00000004001d7305 */ /* 0x000024000020f000 */
[----:B------:R-:W-:Y:S05]  /*6540*/  @!P0 BRA `(.L_x_124) ;  /* 0x0000000000288947 */ /* 0x000fea0003800000 */
[----:B------:R-:W5:Y:S02]  /*6550*/  LDC R5, c[0x0][0x634] ;  /* 0x00018d00ff057b82 */ /* 0x000f640000000800 */
[----:B-----5:R-:W-:-:S05]  /*6560*/  IADD3 R19, P0, R2, R5, RZ ;  /* 0x0000000502137210 */ /* 0x020fca0007f1e0ff */
[----:B--234-:R-:W-:-:S04]  /*6570*/  IMAD.X R25, RZ, RZ, R3, P0 ;  /* 0x000000ffff197224 */ /* 0x01cfc800000e0603 */
[----:B0-----:R-:W-:-:S04]  /*6580*/  IMAD.WIDE.U32 R4, R25, R22, RZ ;  /* 0x0000001619047225 */ /* 0x001fc800078e00ff */
[----:B------:R-:W-:-:S04]  /*6590*/  IMAD.WIDE.U32 R16, P0, R19, R23, R4 ;  /* 0x0000001713107225 */ /* 0x000fc80007800004 */
[----:B------:R-:W-:-:S04]  /*65a0*/  IMAD.WIDE.U32 R4, R19, R22, RZ ;  /* 0x0000001613047225 */ /* 0x000fc800078e00ff */
[----:B------:R-:W-:Y:S01]  /*65b0*/  IMAD.X R19, RZ, RZ, RZ, P0 ;  /* 0x000000ffff137224 */ /* 0x000fe200000e06ff */
[----:B------:R-:W-:Y:S01]  /*65c0*/  IADD3 RZ, P0, R5, R16, RZ ;  /* 0x0000001005ff7210 */ /* 0x000fe20007f1e0ff */
[----:B------:R-:W-:-:S04]  /*65d0*/  IMAD.MOV.U32 R18, RZ, RZ, R17 ;  /* 0x000000ffff127224 */ /* 0x000fc800078e0011 */
[----:B------:R-:W-:-:S08]  /*65e0*/  IMAD.WIDE.U32.X R18, R25, R23, R18, P0 ;  /* 0x0000001719127225 */ /* 0x000fd000000e0412 */
.L_x_124:
[-CC-:B-1234-:R-:W-:Y:S01]  /*65f0*/  SHF.R.U64 R24, R18, R6.reuse, R19.reuse ;  /* 0x0000000612187219 */ /* 0x19efe20000001213 */
[----:B------:R-:W1:Y:S01]  /*6600*/  LDC.64 R34, c[0x0][0x640] ;  /* 0x00019000ff227b82 */ /* 0x000e620000000a00 */
[----:B0-----:R-:W-:Y:S01]  /*6610*/  SHF.R.U32.HI R4, RZ, R6, R19 ;  /* 0x00000006ff047219 */ /* 0x001fe20000011613 */
[----:B------:R-:W-:Y:S01]  /*6620*/  IMAD.MOV R29, RZ, RZ, -R29 ;  /* 0x000000ffff1d7224 */ /* 0x000fe200078e0a1d */
[----:B------:R-:W-:Y:S01]  /*6630*/  IADD3 R17, P0, RZ, -R24, RZ ;  /* 0x80000018ff117210 */ /* 0x000fe20007f1e0ff */
[----:B------:R-:W-:Y:S01]  /*6640*/  ULDC UR6, c[0x0][0x154] ;  /* 0x0000550000067ab9 */ /* 0x000fe20000000800 */
[----:B------:R-:W-:Y:S02]  /*6650*/  IMAD.MOV.U32 R19, RZ, RZ, 0x1 ;  /* 0x00000001ff137424 */ /* 0x000fe400078e00ff */
[----:B------:R-:W-:Y:S01]  /*6660*/  IMAD R29, R31, R29, R28 ;  /* 0x0000001d1f1d7224 */ /* 0x000fe200078e021c */
[----:B------:R-:W0:Y:S01]  /*6670*/  LDC R16, c[0x0][0x618] ;  /* 0x00018600ff107b82 */ /* 0x000e220000000800 */
[----:B------:R-:W-:-:S04]  /*6680*/  IMAD.X R5, RZ, RZ, ~R4, P0 ;  /* 0x000000ffff057224 */ /* 0x000fc800000e0e04 */
[-C--:B------:R-:W-:Y:S02]  /*6690*/  IMAD R6, R5, R26.reuse, RZ ;  /* 0x0000001a05067224 */ /* 0x080fe400078e02ff */
[C---:B------:R-:W-:Y:S01]  /*66a0*/  IMAD.WIDE.U32 R4, R17.reuse, R26, R2 ;  /* 0x0000001a11047225 */ /* 0x040fe200078e0002 */
[----:B------:R-:W2:Y:S03]  /*66b0*/  LDC R18, c[0x0][0x608] ;  /* 0x00018200ff127b82 */ /* 0x000ea60000000800 */
[----:B------:R-:W-:Y:S01]  /*66c0*/  IMAD R17, R17, R27, R6 ;  /* 0x0000001b11117224 */ /* 0x000fe200078e0206 */
[----:B------:R-:W-:-:S03]  /*66d0*/  I2FP.F32.U32 R6, R30 ;  /* 0x0000001e00067245 */ /* 0x000fc60000201000 */
[----:B------:R-:W-:Y:S01]  /*66e0*/  IMAD.IADD R5, R5, 0x1, R17 ;  /* 0x0000000105057824 */ /* 0x000fe200078e0211 */
[----:B------:R-:W3:Y:S01]  /*66f0*/  LDC R32, c[0x0][0x658] ;  /* 0x00019600ff207b82 */ /* 0x000ee20000000800 */
[----:B-1----:R-:W-:Y:S01]  /*6700*/  ISETP.NE.U32.AND P0, PT, R34, RZ, PT ;  /* 0x000000ff2200720c */ /* 0x002fe20003f05070 */
[----:B------:R-:W-:-:S03]  /*6710*/  IMAD.MOV.U32 R17, RZ, RZ, -0x1 ;  /* 0xffffffffff117424 */ /* 0x000fc600078e00ff */
[----:B------:R-:W-:-:S03]  /*6720*/  ISETP.NE.AND.EX P0, PT, R35, RZ, PT, P0 ;  /* 0x000000ff2300720c */ /* 0x000fc60003f05300 */
[----:B------:R-:W1:Y:S01]  /*6730*/  LDC R27, c[0x0][0x148] ;  /* 0x00005200ff1b7b82 */ /* 0x000e620000000800 */
[-CC-:B0-----:R-:W-:Y:S02]  /*6740*/  SHF.R.U64 R22, R4, R16.reuse, R5.reuse ;  /* 0x0000001004167219 */ /* 0x181fe40000001205 */
[----:B------:R-:W-:Y:S01]  /*6750*/  SHF.R.U32.HI R5, RZ, R16, R5 ;  /* 0x00000010ff057219 */ /* 0x000fe20000011605 */
[----:B------:R-:W-:-:S04]  /*6760*/  FMUL R16, R6, UR6 ;  /* 0x0000000606107c20 */ /* 0x000fc80008400000 */
[----:B------:R-:W0:Y:S01]  /*6770*/  LDC R28, c[0x0][0x600] ;  /* 0x00018000ff1c7b82 */ /* 0x000e220000000800 */
[----:B------:R4:W0:Y:S01]  /*6780*/  F2I.U32.TRUNC.NTZ R25, R16 ;  /* 0x0000001000197305 */ /* 0x000822000020f000 */
[-CC-:B--2---:R-:W-:Y:S02]  /*6790*/  SHF.R.U64 R6, R22, R18.reuse, R5.reuse ;  /* 0x0000001216067219 */ /* 0x184fe40000001205 */
[----:B------:R-:W-:-:S04]  /*67a0*/  SHF.R.U32.HI R5, RZ, R18, R5 ;  /* 0x00000012ff057219 */ /* 0x000fc80000011605 */
[----:B------:R-:W2:Y:S01]  /*67b0*/  LDC R33, c[0x0][0x648] ;  /* 0x00019200ff217b82 */ /* 0x000ea20000000800 */
[-CC-:B---3--:R-:W-:Y:S02]  /*67c0*/  SHF.R.U64 R26, R6, R32.reuse, R5.reuse ;  /* 0x00000020061a7219 */ /* 0x188fe40000001205 */
[-C--:B------:R-:W-:Y:S02]  /*67d0*/  SHF.L.U32 R17, R17, R32.reuse, RZ ;  /* 0x0000002011117219 */ /* 0x080fe400000006ff */
[-C--:B------:R-:W-:Y:S01]  /*67e0*/  SHF.R.U32.HI R5, RZ, R32.reuse, R5 ;  /* 0x00000020ff057219 */ /* 0x080fe20000011605 */
[----:B------:R-:W-:Y:S01]  /*67f0*/  IMAD.MOV.U32 R4, RZ, RZ, R26 ;  /* 0x000000ffff047224 */ /* 0x000fe200078e001a */
[----:B------:R-:W-:Y:S01]  /*6800*/  SHF.L.U32 R32, R19, R32, RZ ;  /* 0x0000002013207219 */ /* 0x000fe200000006ff */
[----:B------:R-:W3:Y:S01]  /*6810*/  LDC R36, c[0x0][0x638] ;  /* 0x00018e00ff247b82 */ /* 0x000ee20000000800 */
[----:B------:R-:W-:-:S07]  /*6820*/  LOP3.LUT R31, RZ, R17, RZ, 0x33, !PT ;  /* 0x00000011ff1f7212 */ /* 0x000fce00078e33ff */
[----:B------:R-:W0:Y:S01]  /*6830*/  LDC R37, c[0x0][0x610] ;  /* 0x00018400ff257b82 */ /* 0x000e220000000800 */
[----:B----4-:R-:W-:Y:S05]  /*6840*/  @!P0 BRA `(.L_x_125) ;  /* 0x0000000000288947 */ /* 0x010fea0003800000 */
[----:B------:R-:W4:Y:S02]  /*6850*/  LDC R19, c[0x0][0x64c] ;  /* 0x00019300ff137b82 */ /* 0x000f240000000800 */
[----:B----4-:R-:W-:-:S05]  /*6860*/  IADD3 R19, P0, R26, R19, RZ ;  /* 0x000000131a137210 */ /* 0x010fca0007f1e0ff */
        /* <DEDUP_REMOVED lines=8> */
.L_x_125:
[----:B--2---:R-:W-:Y:S01]  /*68f0*/  SHF.R.U64 R4, R4, R33, R5 ;  /* 0x0000002104047219 */ /* 0x004fe20000001205 */
[----:B0-----:R-:W-:Y:S01]  /*6900*/  VIADD R19, R28, 0xffffffff ;  /* 0xffffffff1c137836 */ /* 0x001fe20000000000 */
[----:B------:R-:W-:Y:S01]  /*6910*/  LOP3.LUT R17, R6, R31, RZ, 0xc0, !PT ;  /* 0x0000001f06117212 */ /* 0x000fe200078ec0ff */
[----:B------:R-:W-:Y:S02]  /*6920*/  IMAD.MOV R25, RZ, RZ, -R25 ;  /* 0x000000ffff197224 */ /* 0x000fe400078e0a19 */
[----:B------:R-:W-:Y:S02]  /*6930*/  IMAD.MOV R5, RZ, RZ, -R4 ;  /* 0x000000ffff057224 */ /* 0x000fe400078e0a04 */
[----:B------:R-:W-:Y:S01]  /*6940*/  IMAD R6, R32, R4, R17 ;  /* 0x0000000420067224 */ /* 0x000fe200078e0211 */
[----:B------:R-:W-:Y:S01]  /*6950*/  LOP3.LUT R17, R22, R19, RZ, 0xc0, !PT ;  /* 0x0000001316117212 */ /* 0x000fe200078ec0ff */
[----:B-1----:R-:W-:Y:S02]  /*6960*/  @P3 IMAD R29, R27, R25, R30 ;  /* 0x000000191b1d3224 */ /* 0x002fe400078e021e */
[----:B---3--:R-:W-:-:S02]  /*6970*/  IMAD R4, R5, R36, R26 ;  /* 0x0000002405047224 */ /* 0x008fc400078e021a */
[----:B------:R-:W-:Y:S02]  /*6980*/  IMAD R6, R6, R37, R29 ;  /* 0x0000002506067224 */ /* 0x000fe400078e021d */
[----:B------:R-:W-:Y:S02]  /*6990*/  IMAD R17, R4, R28, R17 ;  /* 0x0000001c04117224 */ /* 0x000fe400078e0211 */
[----:B------:R-:W-:Y:S02]  /*69a0*/  IMAD.MOV.U32 R16, RZ, RZ, 0x1 ;  /* 0x00000001ff107424 */ /* 0x000fe400078e00ff */
[----:B------:R-:W-:Y:S01]  /*69b0*/  IMAD.MOV.U32 R4, RZ, RZ, R24 ;  /* 0x000000ffff047224 */ /* 0x000fe200078e0018 */
[----:B------:R-:W-:Y:S02]  /*69c0*/  SEL R5, R17, R6, !P3 ;  /* 0x0000000611057207 */ /* 0x000fe40005800000 */
[----:B------:R-:W-:-:S07]  /*69d0*/  SEL R6, R6, R17, !P3 ;  /* 0x0000001106067207 */ /* 0x000fce0005800000 */
.L_x_123:
[----:B------:R-:W-:Y:S02]  /*69e0*/  LOP3.LUT P0, RZ, R16, 0xff, RZ, 0xc0, !PT ;  /* 0x000000ff10ff7812 */ /* 0x000fe4000780c0ff */
[----:B------:R-:W-:-:S11]  /*69f0*/  LOP3.LUT R103, R103, 0x1, RZ, 0x3c, !PT ;  /* 0x0000000167677812 */ /* 0x000fd600078e3cff */
[----:B------:R-:W-:Y:S05]  /*6a00*/  @P0 BRA `(.L_x_126) ;  /* 0xffffffac00b80947 */ /* 0x000fea000383ffff */
[----:B------:R-:W-:Y:S05]  /*6a10*/  EXIT ;  /* 0x000000000000794d */ /* 0x000fea0003800000 */
.L_x_18:
[----:B------:R-:W-:-:S08]  /*6a20*/  ISETP.NE.AND P0, PT, R18, RZ, PT ;  /* 0x000000ff1200720c */ /* 0x000fd00003f05270 */
[----:B--23-5:R-:W0:-:S00]  /*6a30*/  USETMAXREG.DEALLOC.CTAPOOL 0x28 ;  /* 0x00000028000079c8 */ /* 0x02ce0000080e0500 */
[----:B------:R-:W-:Y:S05]  /*6a40*/  @P0 EXIT ;  /* 0x000000000000094d */ /* 0x000fea0003800000 */
[----:B0-----:R-:W-:Y:S01]  /*6a50*/  LOP3.LUT P0, RZ, R20, 0xff, RZ, 0xc0, !PT ;  /* 0x000000ff14ff7812 */ /* 0x001fe2000780c0ff */
[----:B------:R-:W-:Y:S02]  /*6a60*/  IMAD.MOV.U32 R12, RZ, RZ, 0x1 ;  /* 0x00000001ff0c7424 */ /* 0x000fe400078e00ff */
[----:B------:R-:W-:-:S10]  /*6a70*/  IMAD.MOV.U32 R13, RZ, RZ, RZ ;  /* 0x000000ffff0d7224 */ /* 0x000fd400078e00ff */
[----:B------:R-:W-:Y:S05]  /*6a80*/  @!P0 BRA `(.L_x_127) ;  /* 0x0000000c001c8947 */ /* 0x000fea0003800000 */
[----:B------:R-:W0:Y:S01]  /*6a90*/  S2R R16, SR_CgaCtaId ;  /* 0x0000000000107919 */ /* 0x000e220000008800 */
[----:B------:R-:W-:Y:S01]  /*6aa0*/  LOP3.LUT P0, RZ, R11, 0x1f, RZ, 0xc0, !PT ;  /* 0x0000001f0bff7812 */ /* 0x000fe2000780c0ff */
[----:B------:R-:W-:Y:S01]  /*6ab0*/  ULDC UR5, c[0x0][0x658] ;  /* 0x0001960000057ab9 */ /* 0x000fe20000000800 */
[----:B------:R-:W-:Y:S01]  /*6ac0*/  UMOV UR6, 0xffffffff ;  /* 0xffffffff00067882 */ /* 0x000fe20000000000 */
[----:B------:R-:W-:Y:S01]  /*6ad0*/  BSSY B0, `(.L_x_127) ;  /* 0x00000c2000007945 */ /* 0x000fe20003800000 */
[----:B------:R-:W-:Y:S01]  /*6ae0*/  USHF.L.U32 UR6, UR6, UR5, URZ ;  /* 0x0000000506067299 */ /* 0x000fe2000800063f */
[C---:B------:R-:W-:Y:S01]  /*6af0*/  ISETP.NE.AND P2, PT, R10.reuse, RZ, PT ;  /* 0x000000ff0a00720c */ /* 0x040fe20003f45270 */
[----:B------:R-:W-:Y:S01]  /*6b00*/  IMAD.MOV.U32 R15, RZ, RZ, 0x1 ;  /* 0x00000001ff0f7424 */ /* 0x000fe200078e00ff */
[----:B------:R-:W-:Y:S01]  /*6b10*/  ISETP.NE.OR P0, PT, R10, RZ, !P0 ;  /* 0x000000ff0a00720c */ /* 0x000fe20004705670 */
[----:B------:R-:W-:Y:S01]  /*6b20*/  IMAD.MOV.U32 R12, RZ, RZ, 0x1 ;  /* 0x00000001ff0c7424 */ /* 0x000fe200078e00ff */
[----:B------:R-:W-:Y:S01]  /*6b30*/  LOP3.LUT R14, R7, 0x2, RZ, 0xfc, !PT ;  /* 0x00000002070e7812 */ /* 0x000fe200078efcff */
[----:B------:R-:W-:Y:S01]  /*6b40*/  IMAD.MOV.U32 R13, RZ, RZ, RZ ;  /* 0x000000ffff0d7224 */ /* 0x000fe200078e00ff */
[----:B------:R-:W-:Y:S01]  /*6b50*/  ULDC UR4, c[0x0][0x600] ;  /* 0x0001800000047ab9 */ /* 0x000fe20000000800 */
[----:B------:R-:W-:Y:S01]  /*6b60*/  UMOV UR7, 0x1 ;  /* 0x0000000100077882 */ /* 0x000fe20000000000 */
[----:B------:R-:W-:-:S02]  /*6b70*/  UIADD3 UR22, UR13, 0x1, URZ ;  /* 0x000000010d167890 */ /* 0x000fc4000fffe03f */
[----:B------:R-:W-:Y:S02]  /*6b80*/  UIADD3 UR16, UR4, -0x1, URZ ;  /* 0xffffffff04107890 */ /* 0x000fe4000fffe03f */
[----:B------:R-:W-:Y:S02]  /*6b90*/  USHF.L.U32 UR18, UR7, UR5, URZ ;  /* 0x0000000507127299 */ /* 0x000fe4000800063f */
[----:B------:R-:W-:Y:S01]  /*6ba0*/  ULOP3.LUT UR17, URZ, UR6, URZ, 0x33, !UPT ;  /* 0x000000063f117292 */ /* 0x000fe2000f8e333f */
[----:B------:R-:W-:Y:S01]  /*6bb0*/  ULDC.64 UR20, c[0x0][0x198] ;  /* 0x0000660000147ab9 */ /* 0x000fe20000000a00 */
[----:B0-----:R-:W-:-:S10]  /*6bc0*/  LOP3.LUT R16, R16, 0x1, RZ, 0xc0, !PT ;  /* 0x0000000110107812 */ /* 0x001fd400078ec0ff */
.L_x_139:
[----:B------:R-:W-:-:S03]  /*6bd0*/  UMOV UR4, 0xffffffff ;  /* 0xffffffff00047882 */ /* 0x000fc60000000000 */
[----:B------:R-:W-:Y:S05]  /*6be0*/  BRA.DIV UR4, `(.L_x_128) ;  /* 0x0000001a04d87947 */ /* 0x000fea000b800000 */
[----:B------:R-:W-:-:S13]  /*6bf0*/  ELECT P1, URZ, PT ;  /* 0x00000000003f782f */ /* 0x000fda0003820000 */
.L_x_173:
[----:B------:R-:W0:Y:S01]  /*6c00*/  LDC R10, c[0x0][0x28c] ;  /* 0x0000a300ff0a7b82 */ /* 0x000e220000000800 */
[----:B------:R-:W-:Y:S01]  /*6c10*/  BSSY B1, `(.L_x_129) ;  /* 0x000003a000017945 */ /* 0x000fe20003800000 */
[----:B0-----:R-:W-:-:S13]  /*6c20*/  ISETP.LT.OR P1, PT, R10, 0x1, !P1 ;  /* 0x000000010a00780c */ /* 0x001fda0004f21670 */
[----:B------:R-:W-:Y:S05]  /*6c30*/  @P1 BRA `(.L_x_130) ;  /* 0x0000000000dc1947 */ /* 0x000fea0003800000 */
[----:B------:R-:W-:Y:S02]  /*6c40*/  IMAD R10, R5, 0x2, R16 ;  /* 0x00000002050a7824 */ /* 0x000fe400078e0210 */
[----:B------:R-:W-:Y:S02]  /*6c50*/  IMAD.SHL.U32 R18, R6, 0x40, RZ ;  /* 0x0000004006127824 */ /* 0x000fe400078e00ff */
[----:B------:R-:W-:Y:S02]  /*6c60*/  IMAD.MOV.U32 R21, RZ, RZ, RZ ;  /* 0x000000ffff157224 */ /* 0x000fe400078e00ff */
[----:B------:R-:W-:Y:S02]  /*6c70*/  IMAD.U32 R22, RZ, RZ, UR22 ;  /* 0x00000016ff167e24 */ /* 0x000fe4000f8e00ff */
[----:B------:R-:W-:Y:S02]  /*6c80*/  IMAD.MOV.U32 R5, RZ, RZ, R12 ;  /* 0x000000ffff057224 */ /* 0x000fe400078e000c */
[----:B------:R-:W-:-:S02]  /*6c90*/  IMAD.MOV.U32 R11, RZ, RZ, R13 ;  /* 0x000000ffff0b7224 */ /* 0x000fc400078e000d */
[----:B------:R-:W-:-:S07]  /*6ca0*/  IMAD R17, R10, 0x28, RZ ;  /* 0x000000280a117824 */ /* 0x000fce00078e02ff */
.L_x_134:
[----:B------:R-:W0:Y:S01]  /*6cb0*/  S2R R19, SR_CgaCtaId ;  /* 0x0000000000137919 */ /* 0x000e220000008800 */
[----:B------:R-:W-:Y:S01]  /*6cc0*/  MOV R6, 0x400 ;  /* 0x0000040000067802 */ /* 0x000fe20000000f00 */
[----:B------:R-:W1:Y:S03]  /*6cd0*/  @!P2 LDC R10, c[0x0][0x500] ;  /* 0x00014000ff0aab82 */ /* 0x000e660000000800 */
[----:B0-----:R-:W-:Y:S02]  /*6ce0*/  LEA R20, R19, R6, 0x18 ;  /* 0x0000000613147211 */ /* 0x001fe400078ec0ff */
[----:B------:R-:W-:-:S03]  /*6cf0*/  SHF.L.U32 R6, R5, 0x1f, RZ ;  /* 0x0000001f05067819 */ /* 0x000fc600000006ff */
[----:B------:R-:W-:-:S04]  /*6d00*/  IMAD R19, R11, 0x8, R20 ;  /* 0x000000080b137824 */ /* 0x000fc800078e0214 */
[----:B------:R-:W0:Y:S02]  /*6d10*/  SYNCS.PHASECHK.TRANS64.TRYWAIT P1, [R19+URZ+0xc8], R6 ;  /* 0x0000c806130075a7 */ /* 0x000e24000802017f */
[----:B01----:R-:W-:Y:S05]  /*6d20*/  @!P1 BRA `(.L_x_131) ;  /* 0x0000001800a89947 */ /* 0x003fea0003800000 */
.L_x_174:
[----:B0-----:R-:W-:Y:S01]  /*6d30*/  PRMT R6, R14, 0x9910, RZ ;  /* 0x000099100e067816 */ /* 0x001fe200000000ff */
[----:B------:R0:W-:Y:S03]  /*6d40*/  @!P2 SYNCS.ARRIVE.TRANS64 RZ, [R19+URZ], R10 ;  /* 0x0000000a13ffa9a7 */ /* 0x0001e6000800003f */
[----:B------:R-:W-:-:S13]  /*6d50*/  ISETP.NE.AND P1, PT, R6, 0x2, PT ;  /* 0x000000020600780c */ /* 0x000fda0003f25270 */
[----:B0-----:R-:W-:Y:S05]  /*6d60*/  @P1 BRA `(.L_x_132) ;  /* 0x0000000000041947 */ /* 0x001fea0003800000 */
[----:B------:R-:W-:Y:S01]  /*6d70*/  BPT.TRAP 0x1 ;  /* 0x000000040000795c */ /* 0x000fe20000300000 */
.L_x_132:
[----:B------:R-:W-:Y:S05]  /*6d80*/  @P0 BRA `(.L_x_133) ;  /* 0x0000000000040947 */ /* 0x000fea0003800000 */
[----:B------:R-:W-:Y:S01]  /*6d90*/  BPT.TRAP 0x1 ;  /* 0x000000040000795c */ /* 0x000fe20000300000 */
.L_x_133:
[----:B------:R-:W-:Y:S01]  /*6da0*/  IMAD R6, R11, 0x2, R16 ;  /* 0x000000020b067824 */ /* 0x000fe200078e0210 */
[----:B------:R-:W-:Y:S01]  /*6db0*/  R2UR UR9, R19 ;  /* 0x00000000130972ca */ /* 0x000fe200000e0000 */
[C-C-:B------:R-:W-:Y:S01]  /*6dc0*/  IMAD R10, R11.reuse, 0x1000, R20.reuse ;  /* 0x000010000b0a7824 */ /* 0x140fe200078e0214 */
[----:B------:R-:W-:Y:S01]  /*6dd0*/  UIADD3 UR4, UP0, UR20, 0xf0, URZ ;  /* 0x000000f014047890 */ /* 0x000fe2000ff1e03f */
[----:B------:R-:W-:Y:S01]  /*6de0*/  IMAD R6, R6, 0xa00, R20 ;  /* 0x00000a0006067824 */ /* 0x000fe200078e0214 */
[----:B------:R-:W-:Y:S01]  /*6df0*/  R2UR UR11, R18 ;  /* 0x00000000120b72ca */ /* 0x000fe200000e0000 */
[----:B------:R-:W-:Y:S01]  /*6e00*/  VIADD R22, R22, 0xffffffff ;  /* 0xffffffff16167836 */ /* 0x000fe20000000000 */
[----:B------:R-:W-:Y:S01]  /*6e10*/  R2UR UR5, R10 ;  /* 0x000000000a0572ca */ /* 0x000fe200000e0000 */
[----:B------:R-:W-:Y:S01]  /*6e20*/  UIADD3 UR24, UP1, UR20, 0x1f0, URZ ;  /* 0x000001f014187890 */ /* 0x000fe2000ff3e03f */
[----:B------:R-:W-:Y:S01]  /*6e30*/  R2UR UR8, R6 ;  /* 0x00000000060872ca */ /* 0x000fe200000e0000 */
[----:B------:R-:W-:Y:S01]  /*6e40*/  VIADD R11, R11, 0x1 ;  /* 0x000000010b0b7836 */ /* 0x000fe20000000000 */
[----:B------:R-:W-:Y:S01]  /*6e50*/  R2UR UR10, R21 ;  /* 0x00000000150a72ca */ /* 0x000fe200000e0000 */
[----:B------:R-:W-:Y:S01]  /*6e60*/  UIADD3.X UR25, URZ, UR21, URZ, UP1, !UPT ;  /* 0x000000153f197290 */ /* 0x000fe20008ffe43f */
[----:B------:R-:W-:Y:S01]  /*6e70*/  R2UR UR12, R4 ;  /* 0x00000000040c72ca */ /* 0x000fe200000e0000 */
[----:B------:R-:W-:Y:S01]  /*6e80*/  UMOV UR6, 0x0 ;  /* 0x0000000000067882 */ /* 0x000fe20000000000 */
[----:B------:R-:W-:Y:S01]  /*6e90*/  R2UR UR19, R17 ;  /* 0x00000000111372ca */ /* 0x000fe200000e0000 */
[----:B------:R-:W-:Y:S01]  /*6ea0*/  UMOV UR7, 0x10000000 ;  /* 0x1000000000077882 */ /* 0x000fe20000000000 */
[----:B------:R-:W-:Y:S01]  /*6eb0*/  ISETP.GT.AND P4, PT, R22, 0x1, PT ;  /* 0x000000011600780c */ /* 0x000fe20003f84270 */
[----:B------:R-:W-:Y:S01]  /*6ec0*/  UMOV UR23, 0x30000 ;  /* 0x0003000000177882 */ /* 0x000fe20000000000 */
[----:B------:R-:W-:Y:S01]  /*6ed0*/  ISETP.NE.AND P1, PT, R11, 0x19, PT ;  /* 0x000000190b00780c */ /* 0x000fe20003f25270 */
[----:B------:R-:W-:Y:S01]  /*6ee0*/  UIADD3 UR14, UR5, 0x280, URZ ;  /* 0x00000280050e7890 */ /* 0x000fe2000fffe03f */
[----:B------:R-:W-:Y:S01]  /*6ef0*/  VIADD R21, R21, 0x40 ;  /* 0x0000004015157836 */ /* 0x000fe20000000000 */
[----:B------:R-:W-:Y:S01]  /*6f00*/  UIADD3.X UR5, URZ, UR21, URZ, UP0, !UPT ;  /* 0x000000153f057290 */ /* 0x000fe200087fe43f */
[----:B------:R-:W-:Y:S01]  /*6f10*/  SEL R6, RZ, 0x1, P1 ;  /* 0x00000001ff067807 */ /* 0x000fe20000800000 */
[----:B------:R-:W-:Y:S01]  /*6f20*/  UIADD3 UR15, UR8, 0x19280, URZ ;  /* 0x00019280080f7890 */ /* 0x000fe2000fffe03f */
[----:B------:R-:W-:-:S02]  /*6f30*/  SEL R11, R11, RZ, P1 ;  /* 0x000000ff0b0b7207 */ /* 0x000fc40000800000 */
[----:B------:R-:W-:Y:S01]  /*6f40*/  UMOV UR8, UR14 ;  /* 0x0000000e00087c82 */ /* 0x000fe20008000000 */
[----:B------:R-:W-:-:S03]  /*6f50*/  LOP3.LUT R5, R5, R6, RZ, 0x3c, !PT ;  /* 0x0000000605057212 */ /* 0x000fc600078e3cff */
[----:B------:R0:W-:Y:S02]  /*6f60*/  UTMALDG.3D [UR8], [UR4], desc[UR6] ;  /* 0x00000608040075b4 */ /* 0x0001e40008011000 */
[----:B0-----:R-:W-:Y:S01]  /*6f70*/  UMOV UR8, UR15 ;  /* 0x0000000f00087c82 */ /* 0x001fe20008000000 */
[----:B------:R-:W-:Y:S02]  /*6f80*/  UMOV UR11, UR19 ;  /* 0x00000013000b7c82 */ /* 0x000fe40008000000 */
[----:B------:R0:W-:Y:S02]  /*6f90*/  UTMALDG.3D.MULTICAST [UR8], [UR24], UR23, desc[UR6] ;  /* 0x00000608180073b4 */ /* 0x0001e40008011817 */
[----:B0-----:R-:W-:Y:S05]  /*6fa0*/  @P4 BRA `(.L_x_134) ;  /* 0xfffffffc00404947 */ /* 0x001fea000383ffff */
.L_x_130:
[----:B------:R-:W-:Y:S05]  /*6fb0*/  BSYNC B1 ;  /* 0x0000000000017941 */ /* 0x000fea0003800000 */
.L_x_129:
[----:B------:R-:W-:Y:S01]  /*6fc0*/  LOP3.LUT P5, RZ, R15, 0xff, RZ, 0xc0, !PT ;  /* 0x000000ff0fff7812 */ /* 0x000fe200078ac0ff */
[----:B------:R-:W-:Y:S01]  /*6fd0*/  VIADD R6, R13, UR13 ;  /* 0x0000000d0d067c36 */ /* 0x000fe20008000000 */
[----:B------:R-:W-:Y:S01]  /*6fe0*/  ULDC.64 UR4, c[0x0][0x650] ;  /* 0x0001940000047ab9 */ /* 0x000fe20000000a00 */
[----:B------:R-:W-:Y:S01]  /*6ff0*/  IMAD.U32 R11, RZ, RZ, UR13 ;  /* 0x0000000dff0b7e24 */ /* 0x000fe2000f8e00ff */
[----:B------:R-:W-:Y:S01]  /*7000*/  UISETP.GE.U32.AND UP0, UPT, UR13, 0x19, UPT ;  /* 0x000000190d00788c */ /* 0x000fe2000bf06070 */
[----:B------:R-:W-:Y:S01]  /*7010*/  BSSY B1, `(.L_x_135) ;  /* 0x000006b000017945 */ /* 0x000fe20003800000 */
[----:B------:R-:W-:Y:S02]  /*7020*/  ISETP.GT.U32.AND P1, PT, R6, 0x18, PT ;  /* 0x000000180600780c */ /* 0x000fe40003f24070 */
[----:B------:R-:W-:Y:S02]  /*7030*/  PRMT R15, RZ, 0x7610, R15 ;  /* 0x00007610ff0f7816 */ /* 0x000fe4000000000f */
[----:B------:R-:W-:-:S02]  /*7040*/  ISETP.LT.U32.AND P1, PT, R11, 0x19, P1 ;  /* 0x000000190b00780c */ /* 0x000fc40000f21070 */
[----:B------:R-:W-:Y:S01]  /*7050*/  PLOP3.LUT P4, PT, PT, PT, UP0, 0x80, 0x0 ;  /* 0x000000000000781c */ /* 0x000fe20003f8f008 */
[----:B------:R-:W0:Y:S01]  /*7060*/  @P5 S2R R5, SR_CgaCtaId ;  /* 0x0000000000055919 */ /* 0x000e220000008800 */
[----:B------:R-:W-:-:S04]  /*7070*/  @P5 MOV R4, 0x400 ;  /* 0x0000040000045802 */ /* 0x000fc80000000f00 */
[----:B0-----:R-:W-:Y:S01]  /*7080*/  @P5 LEA R10, R5, R4, 0x18 ;  /* 0x00000004050a5211 */ /* 0x001fe200078ec0ff */
[----:B------:R-:W-:-:S03]  /*7090*/  IMAD.WIDE.U32 R4, R6, 0x51eb851f, RZ ;  /* 0x51eb851f06047825 */ /* 0x000fc600078e00ff */
[----:B------:R0:W-:Y:S01]  /*70a0*/  @P5 SYNCS.ARRIVE.TRANS64.A1T0 RZ, [R10+URZ+0x1c8], RZ ;  /* 0x0001c8ff0aff59a7 */ /* 0x0001e2000810003f */
[----:B------:R-:W-:Y:S01]  /*70b0*/  IADD3 R2, P5, R2, R8, RZ ;  /* 0x0000000802027210 */ /* 0x000fe20007fbe0ff */
[----:B------:R-:W-:Y:S01]  /*70c0*/  IMAD.MOV.U32 R4, RZ, RZ, -0x1 ;  /* 0xffffffffff047424 */ /* 0x000fe200078e00ff */
[----:B------:R-:W-:Y:S02]  /*70d0*/  SHF.R.U32.HI R11, RZ, 0x3, R5 ;  /* 0x00000003ff0b7819 */ /* 0x000fe40000011605 */
[----:B------:R-:W-:Y:S01]  /*70e0*/  SEL R5, RZ, 0x1, !P1 ;  /* 0x00000001ff057807 */ /* 0x000fe20004800000 */
[----:B------:R-:W-:Y:S01]  /*70f0*/  IMAD.X R3, R3, 0x1, R0, P5 ;  /* 0x0000000103037824 */ /* 0x000fe200028e0600 */
[----:B------:R-:W-:Y:S01]  /*7100*/  ISETP.GE.U32.AND P1, PT, R2, UR4, PT ;  /* 0x0000000402007c0c */ /* 0x000fe2000bf26070 */
[----:B------:R-:W-:Y:S01]  /*7110*/  IMAD R13, R11, -0x19, R6 ;  /* 0xffffffe70b0d7824 */ /* 0x000fe200078e0206 */
[----:B------:R-:W-:Y:S01]  /*7120*/  LOP3.LUT R12, R12, R5, RZ, 0x3c, !PT ;  /* 0x000000050c0c7212 */ /* 0x000fe200078e3cff */
[----:B------:R-:W-:Y:S01]  /*7130*/  IMAD.MOV.U32 R6, RZ, RZ, -0x1 ;  /* 0xffffffffff067424 */ /* 0x000fe200078e00ff */
[----:B------:R-:W-:Y:S01]  /*7140*/  ISETP.GE.U32.AND.EX P1, PT, R3, UR5, PT, P1 ;  /* 0x0000000503007c0c */ /* 0x000fe2000bf26110 */
[----:B------:R-:W-:Y:S01]  /*7150*/  IMAD.MOV.U32 R5, RZ, RZ, -0x1 ;  /* 0xffffffffff057424 */ /* 0x000fe200078e00ff */
[----:B------:R-:W-:-:S02]  /*7160*/  @P4 LOP3.LUT R12, R12, 0x1, R11, 0x78, !PT ;  /* 0x000000010c0c4812 */ /* 0x000fc400078e780b */
[----:B0-----:R-:W-:-:S09]  /*7170*/  PRMT R10, RZ, 0x7610, R10 ;  /* 0x00007610ff0a7816 */ /* 0x001fd2000000000a */
[----:B------:R-:W-:Y:S05]  /*7180*/  @P1 BRA `(.L_x_136) ;  /* 0x00000004004c1947 */ /* 0x000fea0003800000 */
[----:B------:R-:W0:Y:S01]  /*7190*/  S2R R18, SR_CTAID.X ;  /* 0x0000000000127919 */ /* 0x000e220000002500 */
[----:B------:R-:W-:Y:S01]  /*71a0*/  ULDC.64 UR4, c[0x0][0x628] ;  /* 0x00018a0000047ab9 */ /* 0x000fe20000000a00 */
[----:B------:R-:W1:Y:S01]  /*71b0*/  LDC R19, c[0x0][0x144] ;  /* 0x00005100ff137b82 */ /* 0x000e620000000800 */
[----:B------:R-:W-:Y:S01]  /*71c0*/  ISETP.NE.U32.AND P1, PT, RZ, UR4, PT ;  /* 0x00000004ff007c0c */ /* 0x000fe2000bf25070 */
[----:B------:R-:W2:Y:S01]  /*71d0*/  S2R R6, SR_CTAID.Y ;  /* 0x0000000000067919 */ /* 0x000ea20000002600 */
[----:B------:R-:W-:Y:S01]  /*71e0*/  ULDC UR7, c[0x0][0x630] ;  /* 0x00018c0000077ab9 */ /* 0x000fe20000000800 */
[----:B------:R-:W-:Y:S01]  /*71f0*/  ULDC UR8, c[0x0][0x150] ;  /* 0x0000540000087ab9 */ /* 0x000fe20000000800 */
[----:B------:R-:W-:Y:S01]  /*7200*/  ISETP.NE.AND.EX P1, PT, RZ, UR5, PT, P1 ;  /* 0x00000005ff007c0c */ /* 0x000fe2000bf25310 */
[----:B------:R-:W-:Y:S02]  /*7210*/  IMAD.MOV.U32 R4, RZ, RZ, R2 ;  /* 0x000000ffff047224 */ /* 0x000fe400078e0002 */
[----:B------:R-:W-:Y:S01]  /*7220*/  IMAD.MOV.U32 R5, RZ, RZ, R3 ;  /* 0x000000ffff057224 */ /* 0x000fe200078e0003 */
[----:B0-----:R-:W-:-:S09]  /*7230*/  I2FP.F32.U32 R20, R18 ;  /* 0x0000001200147245 */ /* 0x001fd20000201000 */
[----:B------:R-:W-:Y:S05]  /*7240*/  @!P1 BRA `(.L_x_137) ;  /* 0x0000000000289947 */ /* 0x000fea0003800000 */
[----:B------:R-:W-:Y:S02]  /*7250*/  ULDC UR6, c[0x0][0x634] ;  /* 0x00018d0000067ab9 */ /* 0x000fe40000000800 */
[----:B------:R-:W-:-:S05]  /*7260*/  IADD3 R5, P1, R2, UR6, RZ ;  /* 0x0000000602057c10 */ /* 0x000fca000ff3e0ff */
[----:B------:R-:W-:-:S04]  /*7270*/  IMAD.X R17, RZ, RZ, R3, P1 ;  /* 0x000000ffff117224 */ /* 0x000fc800008e0603 */
[----:B------:R-:W-:-:S04]  /*7280*/  IMAD.WIDE.U32 R10, R17, UR4, RZ ;  /* 0x00000004110a7c25 */ /* 0x000fc8000f8e00ff */
[----:B------:R-:W-:-:S04]  /*7290*/  IMAD.WIDE.U32 R10, P1, R5, UR5, R10 ;  /* 0x00000005050a7c25 */ /* 0x000fc8000f82000a */
[----:B------:R-:W-:-:S04]  /*72a0*/  IMAD.WIDE.U32 R4, R5, UR4, RZ ;  /* 0x0000000405047c25 */ /* 0x000fc8000f8e00ff */
[----:B------:R-:W-:Y:S01]  /*72b0*/  IMAD.MOV.U32 R4, RZ, RZ, R11 ;  /* 0x000000ffff047224 */ /* 0x000fe200078e000b */
[----:B------:R-:W-:Y:S01]  /*72c0*/  IADD3 RZ, P4, R5, R10, RZ ;  /* 0x0000000a05ff7210 */ /* 0x000fe20007f9e0ff */
[----:B------:R-:W-:-:S04]  /*72d0*/  IMAD.X R5, RZ, RZ, RZ, P1 ;  /* 0x000000ffff057224 */ /* 0x000fc800008e06ff */
[----:B------:R-:W-:-:S08]  /*72e0*/  IMAD.WIDE.U32.X R4, R17, UR5, R4, P4 ;  /* 0x0000000511047c25 */ /* 0x000fd0000a0e0404 */
.L_x_137:
[----:B------:R-:W-:Y:S01]  /*72f0*/  FMUL R20, R20, UR8 ;  /* 0x0000000814147c20 */ /* 0x000fe20008400000 */
[--C-:B------:R-:W-:Y:S01]  /*7300*/  SHF.R.U64 R17, R4, UR7, R5.reuse ;  /* 0x0000000704117c19 */ /* 0x100fe20008001205 */
[----:B------:R-:W-:Y:S01]  /*7310*/  ULDC.64 UR4, c[0x0][0x620] ;  /* 0x0001880000047ab9 */ /* 0x000fe20000000a00 */
[----:B------:R-:W-:Y:S01]  /*7320*/  SHF.R.U32.HI R4, RZ, UR7, R5 ;  /* 0x00000007ff047c19 */ /* 0x000fe20008011605 */
[----:B------:R-:W-:Y:S01]  /*7330*/  ULDC.64 UR6, c[0x0][0x640] ;  /* 0x0001900000067ab9 */ /* 0x000fe20000000a00 */
[----:B------:R-:W-:Y:S01]  /*7340*/  IADD3 R5, P1, RZ, -R17, RZ ;  /* 0x80000011ff057210 */ /* 0x000fe20007f3e0ff */
[----:B------:R-:W0:Y:S01]  /*7350*/  F2I.U32.TRUNC.NTZ R20, R20 ;  /* 0x0000001400147305 */ /* 0x000e22000020f000 */
[----:B------:R-:W3:Y:S03]  /*7360*/  LDC R21, c[0x0][0x148] ;  /* 0x00005200ff157b82 */ /* 0x000ee60000000800 */
[----:B------:R-:W-:Y:S01]  /*7370*/  IMAD.X R4, RZ, RZ, ~R4, P1 ;  /* 0x000000ffff047224 */ /* 0x000fe200008e0e04 */
[----:B------:R-:W-:-:S03]  /*7380*/  ISETP.NE.U32.AND P1, PT, RZ, UR6, PT ;  /* 0x00000006ff007c0c */ /* 0x000fc6000bf25070 */
[----:B------:R-:W-:Y:S01]  /*7390*/  IMAD R4, R4, UR4, RZ ;  /* 0x0000000404047c24 */ /* 0x000fe2000f8e02ff */
[----:B------:R-:W-:-:S03]  /*73a0*/  ISETP.NE.AND.EX P1, PT, RZ, UR7, PT, P1 ;  /* 0x00000007ff007c0c */ /* 0x000fc6000bf25310 */
[C---:B------:R-:W-:Y:S01]  /*73b0*/  IMAD R11, R5.reuse, UR5, R4 ;  /* 0x00000005050b7c24 */ /* 0x040fe2000f8e0204 */
[----:B------:R-:W-:Y:S01]  /*73c0*/  ULDC UR5, c[0x0][0x154] ;  /* 0x0000550000057ab9 */ /* 0x000fe20000000800 */
[----:B------:R-:W-:Y:S01]  /*73d0*/  IMAD.WIDE.U32 R4, R5, UR4, R2 ;  /* 0x0000000405047c25 */ /* 0x000fe2000f8e0002 */
[----:B------:R-:W-:-:S03]  /*73e0*/  ULDC UR4, c[0x0][0x618] ;  /* 0x0001860000047ab9 */ /* 0x000fc60000000800 */
[----:B0-----:R-:W-:Y:S02]  /*73f0*/  IMAD.MOV R10, RZ, RZ, -R20 ;  /* 0x000000ffff0a7224 */ /* 0x001fe400078e0a14 */
[----:B------:R-:W-:Y:S02]  /*7400*/  IMAD.IADD R5, R5, 0x1, R11 ;  /* 0x0000000105057824 */ /* 0x000fe400078e020b */
[----:B-1----:R-:W-:Y:S01]  /*7410*/  IMAD R18, R19, R10, R18 ;  /* 0x0000000a13127224 */ /* 0x002fe200078e0212 */
[----:B--2---:R-:W-:Y:S02]  /*7420*/  I2FP.F32.U32 R10, R6 ;  /* 0x00000006000a7245 */ /* 0x004fe40000201000 */
[--C-:B------:R-:W-:Y:S02]  /*7430*/  SHF.R.U64 R19, R4, UR4, R5.reuse ;  /* 0x0000000404137c19 */ /* 0x100fe40008001205 */
[----:B------:R-:W-:Y:S01]  /*7440*/  SHF.R.U32.HI R4, RZ, UR4, R5 ;  /* 0x00000004ff047c19 */ /* 0x000fe20008011605 */
[----:B------:R-:W-:Y:S01]  /*7450*/  FMUL R10, R10, UR5 ;  /* 0x000000050a0a7c20 */ /* 0x000fe20008400000 */
[----:B------:R-:W-:-:S02]  /*7460*/  ULDC UR4, c[0x0][0x608] ;  /* 0x0001820000047ab9 */ /* 0x000fc40000000800 */
[--C-:B------:R-:W-:Y:S01]  /*7470*/  SHF.R.U64 R22, R19, UR4, R4.reuse ;  /* 0x0000000413167c19 */ /* 0x100fe20008001204 */
[----:B------:R0:W1:Y:S01]  /*7480*/  F2I.U32.TRUNC.NTZ R24, R10 ;  /* 0x0000000a00187305 */ /* 0x000062000020f000 */
[----:B------:R-:W-:Y:S01]  /*7490*/  SHF.R.U32.HI R5, RZ, UR4, R4 ;  /* 0x00000004ff057c19 */ /* 0x000fe20008011604 */
[----:B------:R-:W-:-:S03]  /*74a0*/  ULDC UR4, c[0x0][0x658] ;  /* 0x0001960000047ab9 */ /* 0x000fc60000000800 */
[--C-:B------:R-:W-:Y:S02]  /*74b0*/  SHF.R.U64 R20, R22, UR4, R5.reuse ;  /* 0x0000000416147c19 */ /* 0x100fe40008001205 */
[----:B------:R-:W-:-:S03]  /*74c0*/  SHF.R.U32.HI R23, RZ, UR4, R5 ;  /* 0x00000004ff177c19 */ /* 0x000fc60008011605 */
[----:B------:R-:W-:Y:S02]  /*74d0*/  IMAD.MOV.U32 R4, RZ, RZ, R20 ;  /* 0x000000ffff047224 */ /* 0x000fe400078e0014 */
[----:B------:R-:W-:Y:S01]  /*74e0*/  IMAD.MOV.U32 R5, RZ, RZ, R23 ;  /* 0x000000ffff057224 */ /* 0x000fe200078e0017 */
[----:B0-----:R-:W-:Y:S06]  /*74f0*/  @!P1 BRA `(.L_x_138) ;  /* 0x0000000000289947 */ /* 0x001fec0003800000 */
        /* <DEDUP_REMOVED lines=10> */
.L_x_138:
[----:B------:R-:W-:Y:S01]  /*75a0*/  ULDC UR4, c[0x0][0x648] ;  /* 0x0001920000047ab9 */ /* 0x000fe20000000800 */
[----:B------:R-:W-:Y:S01]  /*75b0*/  LOP3.LUT R22, R22, UR17, RZ, 0xc0, !PT ;  /* 0x0000001116167c12 */ /* 0x000fe2000f8ec0ff */
[----:B-1----:R-:W-:Y:S01]  /*75c0*/  IMAD.MOV R24, RZ, RZ, -R24 ;  /* 0x000000ffff187224 */ /* 0x002fe200078e0a18 */
[----:B------:R-:W-:Y:S01]  /*75d0*/  SHF.R.U64 R5, R4, UR4, R5 ;  /* 0x0000000404057c19 */ /* 0x000fe20008001205 */
[----:B------:R-:W-:Y:S01]  /*75e0*/  ULDC UR4, c[0x0][0x638] ;  /* 0x00018e0000047ab9 */ /* 0x000fe20000000800 */
[----:B------:R-:W-:Y:S01]  /*75f0*/  LOP3.LUT R19, R19, UR16, RZ, 0xc0, !PT ;  /* 0x0000001013137c12 */ /* 0x000fe2000f8ec0ff */
[----:B---3--:R-:W-:Y:S01]  /*7600*/  @P3 IMAD R18, R21, R24, R6 ;  /* 0x0000001815123224 */ /* 0x008fe200078e0206 */
[----:B------:R-:W-:Y:S01]  /*7610*/  ULDC UR5, c[0x0][0x610] ;  /* 0x0001840000057ab9 */ /* 0x000fe20000000800 */
[----:B------:R-:W-:Y:S02]  /*7620*/  IMAD.MOV R11, RZ, RZ, -R5 ;  /* 0x000000ffff0b7224 */ /* 0x000fe400078e0a05 */
[----:B------:R-:W-:-:S02]  /*7630*/  IMAD R5, R5, UR18, R22 ;  /* 0x0000001205057c24 */ /* 0x000fc4000f8e0216 */
[----:B------:R-:W-:Y:S01]  /*7640*/  IMAD R20, R11, UR4, R20 ;  /* 0x000000040b147c24 */ /* 0x000fe2000f8e0214 */
[----:B------:R-:W-:Y:S01]  /*7650*/  ULDC UR4, c[0x0][0x600] ;  /* 0x0001800000047ab9 */ /* 0x000fe20000000800 */
[----:B------:R-:W-:Y:S02]  /*7660*/  IMAD R18, R5, UR5, R18 ;  /* 0x0000000505127c24 */ /* 0x000fe4000f8e0212 */
[----:B------:R-:W-:Y:S02]  /*7670*/  IMAD R11, R20, UR4, R19 ;  /* 0x00000004140b7c24 */ /* 0x000fe4000f8e0213 */
[----:B------:R-:W-:Y:S02]  /*7680*/  IMAD.MOV.U32 R10, RZ, RZ, 0x1 ;  /* 0x00000001ff0a7424 */ /* 0x000fe400078e00ff */
[----:B------:R-:W-:Y:S01]  /*7690*/  IMAD.MOV.U32 R4, RZ, RZ, R17 ;  /* 0x000000ffff047224 */ /* 0x000fe200078e0011 */
[----:B------:R-:W-:Y:S02]  /*76a0*/  SEL R5, R11, R18, !P3 ;  /* 0x000000120b057207 */ /* 0x000fe40005800000 */
[----:B------:R-:W-:-:S07]  /*76b0*/  SEL R6, R18, R11, !P3 ;  /* 0x0000000b12067207 */ /* 0x000fce0005800000 */
.L_x_136:
[----:B------:R-:W-:Y:S05]  /*76c0*/  BSYNC B1 ;  /* 0x0000000000017941 */ /* 0x000fea0003800000 */
.L_x_135:
[----:B------:R-:W-:-:S13]  /*76d0*/  LOP3.LUT P1, RZ, R10, 0xff, RZ, 0xc0, !PT ;  /* 0x000000ff0aff7812 */ /* 0x000fda000782c0ff */
[----:B------:R-:W-:Y:S05]  /*76e0*/  @P1 BRA `(.L_x_139) ;  /* 0xfffffff400381947 */ /* 0x000fea000383ffff */
[----:B------:R-:W-:Y:S05]  /*76f0*/  BSYNC B0 ;  /* 0x0000000000007941 */ /* 0x000fea0003800000 */
.L_x_127:
[----:B------:R-:W-:-:S03]  /*7700*/  UMOV UR4, 0xffffffff ;  /* 0xffffffff00047882 */ /* 0x000fc60000000000 */
[----:B------:R-:W-:Y:S05]  /*7710*/  BRA.DIV UR4, `(.L_x_140) ;  /* 0x0000001204407947 */ /* 0x000fea000b800000 */
[----:B------:R-:W-:-:S13]  /*7720*/  ELECT P0, URZ, PT ;  /* 0x00000000003f782f */ /* 0x000fda0003800000 */
.L_x_177:
[----:B------:R-:W-:Y:S04]  /*7730*/  BSSY B0, `(.L_x_141) ;  /* 0x00000e8000007945 */ /* 0x000fe80003800000 */
[----:B------:R-:W-:Y:S05]  /*7740*/  @!P0 BRA `(.L_x_142) ;  /* 0x0000000c00988947 */ /* 0x000fea0003800000 */
[----:B------:R-:W-:-:S04]  /*7750*/  LOP3.LUT R7, R7, 0x2, RZ, 0xfc, !PT ;  /* 0x0000000207077812 */ /* 0x000fc800078efcff */
[----:B------:R-:W-:-:S13]  /*7760*/  ISETP.NE.AND P0, PT, R7, 0x3, PT ;  /* 0x000000030700780c */ /* 0x000fda0003f05270 */
[----:B------:R-:W-:Y:S05]  /*7770*/  @!P0 BRA `(.L_x_143) ;  /* 0x0000000000048947 */ /* 0x000fea0003800000 */
[----:B------:R-:W-:Y:S01]  /*7780*/  BPT.TRAP 0x1 ;  /* 0x000000040000795c */ /* 0x000fe20000300000 */
.L_x_143:
[----:B------:R-:W0:Y:S01]  /*7790*/  S2R R3, SR_CgaCtaId ;  /* 0x0000000000037919 */ /* 0x000e220000008800 */
[----:B------:R-:W-:Y:S02]  /*77a0*/  MOV R0, 0x400 ;  /* 0x0000040000007802 */ /* 0x000fe40000000f00 */
[----:B------:R-:W-:Y:S02]  /*77b0*/  SHF.L.U32 R2, R12, 0x1f, RZ ;  /* 0x0000001f0c027819 */ /* 0x000fe400000006ff */
[----:B0-----:R-:W-:-:S05]  /*77c0*/  LEA R0, R3, R0, 0x18 ;  /* 0x0000000003007211 */ /* 0x001fca00078ec0ff */
[----:B------:R-:W-:-:S04]  /*77d0*/  VIADD R0, R0, 0xc8 ;  /* 0x000000c800007836 */ /* 0x000fc80000000000 */
[C---:B------:R-:W-:Y:S02]  /*77e0*/  IMAD R5, R13.reuse, 0x8, R0 ;  /* 0x000000080d057824 */ /* 0x040fe400078e0200 */
[----:B------:R-:W-:Y:S02]  /*77f0*/  VIADD R13, R13, 0x1 ;  /* 0x000000010d0d7836 */ /* 0x000fe40000000000 */
[----:B------:R-:W0:Y:S03]  /*7800*/  SYNCS.PHASECHK.TRANS64.TRYWAIT P0, [R5+URZ], R2 ;  /* 0x00000002050075a7 */ /* 0x000e26000800017f */
[----:B------:R-:W-:-:S04]  /*7810*/  ISETP.NE.AND P1, PT, R13, 0x19, PT ;  /* 0x000000190d00780c */ /* 0x000fc80003f25270 */
[----:B------:R-:W-:Y:S02]  /*7820*/  SEL R3, RZ, 0x1, P1 ;  /* 0x00000001ff037807 */ /* 0x000fe40000800000 */
[----:B------:R-:W-:Y:S02]  /*7830*/  SEL R13, R13, RZ, P1 ;  /* 0x000000ff0d0d7207 */ /* 0x000fe40000800000 */
[----:B------:R-:W-:-:S03]  /*7840*/  LOP3.LUT R12, R12, R3, RZ, 0x3c, !PT ;  /* 0x000000030c0c7212 */ /* 0x000fc600078e3cff */
[----:B------:R-:W-:Y:S01]  /*7850*/  IMAD R7, R13, 0x8, R0 ;  /* 0x000000080d077824 */ /* 0x000fe200078e0200 */
[----:B------:R-:W-:Y:S01]  /*7860*/  SHF.L.U32 R4, R12, 0x1f, RZ ;  /* 0x0000001f0c047819 */ /* 0x000fe200000006ff */
[----:B0-----:R-:W-:Y:S06]  /*7870*/  @!P0 BRA `(.L_x_144) ;  /* 0x00000010000c8947 */ /* 0x001fec0003800000 */
.L_x_178:
[----:B------:R-:W1:Y:S01]  /*7880*/  SYNCS.PHASECHK.TRANS64.TRYWAIT P0, [R7+URZ], R4 ;  /* 0x00000004070075a7 */ /* 0x000e62000800017f */
[----:B0-----:R-:W-:-:S05]  /*7890*/  VIADD R2, R13, 0x1 ;  /* 0x000000010d027836 */ /* 0x001fca0000000000 */
[----:B------:R-:W-:-:S04]  /*78a0*/  ISETP.NE.AND P1, PT, R2, 0x19, PT ;  /* 0x000000190200780c */ /* 0x000fc80003f25270 */
[----:B------:R-:W-:Y:S02]  /*78b0*/  SEL R3, RZ, 0x1, P1 ;  /* 0x00000001ff037807 */ /* 0x000fe40000800000 */
[----:B------:R-:W-:Y:S02]  /*78c0*/  SEL R9, R2, RZ, P1 ;  /* 0x000000ff02097207 */ /* 0x000fe40000800000 */
[----:B------:R-:W-:-:S03]  /*78d0*/  LOP3.LUT R12, R12, R3, RZ, 0x3c, !PT ;  /* 0x000000030c0c7212 */ /* 0x000fc600078e3cff */
[----:B------:R-:W-:Y:S01]  /*78e0*/  IMAD R6, R9, 0x8, R0 ;  /* 0x0000000809067824 */ /* 0x000fe200078e0200 */
[----:B------:R-:W-:Y:S01]  /*78f0*/  SHF.L.U32 R5, R12, 0x1f, RZ ;  /* 0x0000001f0c057819 */ /* 0x000fe200000006ff */
[----:B-1----:R-:W-:Y:S06]  /*7900*/  @!P0 BRA `(.L_x_145) ;  /* 0x0000000c00fc8947 */ /* 0x002fec0003800000 */
.L_x_179:
[----:B------:R-:W1:Y:S01]  /*7910*/  SYNCS.PHASECHK.TRANS64.TRYWAIT P0, [R6+URZ], R5 ;  /* 0x00000005060075a7 */ /* 0x000e62000800017f */
[----:B------:R-:W-:-:S05]  /*7920*/  VIADD R2, R9, 0x1 ;  /* 0x0000000109027836 */ /* 0x000fca0000000000 */
[----:B------:R-:W-:-:S04]  /*7930*/  ISETP.NE.AND P1, PT, R2, 0x19, PT ;  /* 0x000000190200780c */ /* 0x000fc80003f25270 */
[----:B------:R-:W-:Y:S02]  /*7940*/  SEL R3, RZ, 0x1, P1 ;  /* 0x00000001ff037807 */ /* 0x000fe40000800000 */
[----:B0-----:R-:W-:Y:S02]  /*7950*/  SEL R7, R2, RZ, P1 ;  /* 0x000000ff02077207 */ /* 0x001fe40000800000 */
[----:B------:R-:W-:-:S03]  /*7960*/  LOP3.LUT R12, R12, R3, RZ, 0x3c, !PT ;  /* 0x000000030c0c7212 */ /* 0x000fc600078e3cff */
[----:B------:R-:W-:Y:S01]  /*7970*/  IMAD R9, R7, 0x8, R0 ;  /* 0x0000000807097824 */ /* 0x000fe200078e0200 */
[----:B------:R-:W-:Y:S01]  /*7980*/  SHF.L.U32 R4, R12, 0x1f, RZ ;  /* 0x0000001f0c047819 */ /* 0x000fe200000006ff */
[----:B-1----:R-:W-:Y:S06]  /*7990*/  @!P0 BRA `(.L_x_146) ;  /* 0x0000000c00ec8947 */ /* 0x002fec0003800000 */
.L_x_180:
[----:B------:R-:W1:Y:S01]  /*79a0*/  SYNCS.PHASECHK.TRANS64.TRYWAIT P0, [R9+URZ], R4 ;  /* 0x00000004090075a7 */ /* 0x000e62000800017f */
[----:B------:R-:W-:-:S05]  /*79b0*/  VIADD R2, R7, 0x1 ;  /* 0x0000000107027836 */ /* 0x000fca0000000000 */
[----:B------:R-:W-:-:S04]  /*79c0*/  ISETP.NE.AND P1, PT, R2, 0x19, PT ;  /* 0x000000190200780c */ /* 0x000fc80003f25270 */
[----:B------:R-:W-:Y:S02]  /*79d0*/  SEL R3, RZ, 0x1, P1 ;  /* 0x00000001ff037807 */ /* 0x000fe40000800000 */
[----:B------:R-:W-:Y:S02]  /*79e0*/  SEL R7, R2, RZ, P1 ;  /* 0x000000ff02077207 */ /* 0x000fe40000800000 */
[----:B------:R-:W-:-:S03]  /*79f0*/  LOP3.LUT R12, R12, R3, RZ, 0x3c, !PT ;  /* 0x000000030c0c7212 */ /* 0x000fc600078e3cff */
[----:B0-----:R-:W-:Y:S01]  /*7a00*/  IMAD R6, R7, 0x8, R0 ;  /* 0x0000000807067824 */ /* 0x001fe200078e0200 */
[----:B------:R-:W-:Y:S01]  /*7a10*/  SHF.L.U32 R5, R12, 0x1f, RZ ;  /* 0x0000001f0c057819 */ /* 0x000fe200000006ff */
[----:B-1----:R-:W-:Y:S06]  /*7a20*/  @!P0 BRA `(.L_x_147) ;  /* 0x0000000c00dc8947 */ /* 0x002fec0003800000 */
.L_x_181:
        /* <DEDUP_REMOVED lines=9> */
.L_x_182:
        /* <DEDUP_REMOVED lines=9> */
.L_x_183:
        /* <DEDUP_REMOVED lines=9> */
.L_x_184:
        /* <DEDUP_REMOVED lines=9> */
.L_x_185:
        /* <DEDUP_REMOVED lines=9> */
.L_x_186:
        /* <DEDUP_REMOVED lines=9> */
.L_x_187:
        /* <DEDUP_REMOVED lines=9> */
.L_x_188:
        /* <DEDUP_REMOVED lines=9> */
.L_x_189:
        /* <DEDUP_REMOVED lines=9> */
.L_x_190:
        /* <DEDUP_REMOVED lines=9> */
.L_x_191:
        /* <DEDUP_REMOVED lines=9> */
.L_x_192:
        /* <DEDUP_REMOVED lines=9> */
.L_x_193:
        /* <DEDUP_REMOVED lines=9> */
.L_x_194:
        /* <DEDUP_REMOVED lines=9> */
.L_x_195:
        /* <DEDUP_REMOVED lines=9> */
.L_x_196:
        /* <DEDUP_REMOVED lines=9> */
.L_x_197:
        /* <DEDUP_REMOVED lines=9> */
.L_x_198:
[----:B------:R-:W1:Y:S01]  /*83c0*/  SYNCS.PHASECHK.TRANS64.TRYWAIT P0, [R9+URZ], R4 ;  /* 0x00000004090075a7 */ /* 0x000e62000800017f */
[----:B------:R-:W-:-:S05]  /*83d0*/  VIADD R2, R7, 0x1 ;  /* 0x0000000107027836 */ /* 0x000fca0000000000 */
[----:B------:R-:W-:-:S04]  /*83e0*/  ISETP.NE.AND P1, PT, R2, 0x19, PT ;  /* 0x000000190200780c */ /* 0x000fc80003f25270 */
[----:B------:R-:W-:Y:S02]  /*83f0*/  SEL R3, RZ, 0x1, P1 ;  /* 0x00000001ff037807 */ /* 0x000fe40000800000 */
[----:B------:R-:W-:Y:S02]  /*8400*/  SEL R7, R2, RZ, P1 ;  /* 0x000000ff02077207 */ /* 0x000fe40000800000 */
[----:B------:R-:W-:-:S03]  /*8410*/  LOP3.LUT R12, R12, R3, RZ, 0x3c, !PT ;  /* 0x000000030c0c7212 */ /* 0x000fc600078e3cff */
[----:B------:R-:W-:Y:S01]  /*8420*/  IMAD R8, R7, 0x8, R0 ;  /* 0x0000000807087824 */ /* 0x000fe200078e0200 */
[----:B0-----:R-:W-:Y:S01]  /*8430*/  SHF.L.U32 R5, R12, 0x1f, RZ ;  /* 0x0000001f0c057819 */ /* 0x001fe200000006ff */
[----:B-1----:R-:W-:Y:S06]  /*8440*/  @!P0 BRA `(.L_x_165) ;  /* 0x0000000800bc8947 */ /* 0x002fec0003800000 */
.L_x_199:
[----:B------:R-:W1:Y:S01]  /*8450*/  SYNCS.PHASECHK.TRANS64.TRYWAIT P0, [R8+URZ], R5 ;  /* 0x00000005080075a7 */ /* 0x000e62000800017f */
[----:B------:R-:W-:-:S05]  /*8460*/  VIADD R2, R7, 0x1 ;  /* 0x0000000107027836 */ /* 0x000fca0000000000 */
[----:B------:R-:W-:-:S04]  /*8470*/  ISETP.NE.AND P1, PT, R2, 0x19, PT ;  /* 0x000000190200780c */ /* 0x000fc80003f25270 */
[----:B------:R-:W-:Y:S02]  /*8480*/  SEL R3, RZ, 0x1, P1 ;  /* 0x00000001ff037807 */ /* 0x000fe40000800000 */
[----:B------:R-:W-:Y:S02]  /*8490*/  SEL R7, R2, RZ, P1 ;  /* 0x000000ff02077207 */ /* 0x000fe40000800000 */
[----:B0-----:R-:W-:-:S03]  /*84a0*/  LOP3.LUT R9, R12, R3, RZ, 0x3c, !PT ;  /* 0x000000030c097212 */ /* 0x001fc600078e3cff */
[----:B------:R-:W-:Y:S01]  /*84b0*/  IMAD R11, R7, 0x8, R0 ;  /* 0x00000008070b7824 */ /* 0x000fe200078e0200 */
[----:B------:R-:W-:Y:S01]  /*84c0*/  SHF.L.U32 R6, R9, 0x1f, RZ ;  /* 0x0000001f09067819 */ /* 0x000fe200000006ff */
[----:B-1----:R-:W-:Y:S06]  /*84d0*/  @!P0 BRA `(.L_x_166) ;  /* 0x0000000800ac8947 */ /* 0x002fec0003800000 */
.L_x_200:
[----:B------:R-:W1:Y:S01]  /*84e0*/  SYNCS.PHASECHK.TRANS64.TRYWAIT P0, [R11+URZ], R6 ;  /* 0x000000060b0075a7 */ /* 0x000e62000800017f */
[----:B------:R-:W-:-:S05]  /*84f0*/  VIADD R2, R7, 0x1 ;  /* 0x0000000107027836 */ /* 0x000fca0000000000 */
[----:B------:R-:W-:-:S04]  /*8500*/  ISETP.NE.AND P1, PT, R2, 0x19, PT ;  /* 0x000000190200780c */ /* 0x000fc80003f25270 */
[----:B------:R-:W-:Y:S02]  /*8510*/  SEL R4, RZ, 0x1, P1 ;  /* 0x00000001ff047807 */ /* 0x000fe40000800000 */
[----:B------:R-:W-:Y:S02]  /*8520*/  SEL R3, R2, RZ, P1 ;  /* 0x000000ff02037207 */ /* 0x000fe40000800000 */
[----:B------:R-:W-:Y:S01]  /*8530*/  LOP3.LUT R4, R9, R4, RZ, 0x3c, !PT ;  /* 0x0000000409047212 */ /* 0x000fe200078e3cff */
[----:B-1----:R-:W-:Y:S06]  /*8540*/  @!P0 BRA `(.L_x_167) ;  /* 0x0000000800a48947 */ /* 0x002fec0003800000 */
.L_x_201:
[----:B------:R-:W-:Y:S01]  /*8550*/  IMAD R3, R3, 0x8, R0 ;  /* 0x0000000803037824 */ /* 0x000fe200078e0200 */
[----:B------:R-:W-:-:S07]  /*8560*/  SHF.L.U32 R0, R4, 0x1f, RZ ;  /* 0x0000001f04007819 */ /* 0x000fce00000006ff */
.L_x_168:
[----:B--2---:R2:W3:Y:S02]  /*8570*/  SYNCS.PHASECHK.TRANS64.TRYWAIT P0, [R3+URZ], R0 ;  /* 0x00000000030075a7 */ /* 0x0044e4000800017f */
[----:B---3--:R-:W-:Y:S05]  /*8580*/  @!P0 NANOSLEEP.SYNCS 0x989680 ;  /* 0x009896800000895d */ /* 0x008fea0003900000 */
[----:B------:R-:W3:Y:S02]  /*8590*/  @!P0 SYNCS.PHASECHK.TRANS64 P0, [R3+URZ], R0 ;  /* 0x00000000030085a7 */ /* 0x000ee4000800007f */
[----:B---3--:R-:W-:Y:S05]  /*85a0*/  @!P0 BRA `(.L_x_168) ;  /* 0xfffffffc00f08947 */ /* 0x008fea000383ffff */
.L_x_142:
[----:B------:R-:W-:Y:S05]  /*85b0*/  BSYNC B0 ;  /* 0x0000000000007941 */ /* 0x000fea0003800000 */
.L_x_141:
[----:B------:R-:W-:Y:S05]  /*85c0*/  EXIT ;  /* 0x000000000000794d */ /* 0x000fea0003800000 */
.L_x_20:
[----:B0-----:R-:W-:-:S04]  /*85d0*/  IMAD.U32 R17, RZ, RZ, UR11 ;  /* 0x0000000bff117e24 */ /* 0x001fc8000f8e00ff */
[----:B------:R0:W1:Y:S03]  /*85e0*/  SYNCS.PHASECHK.TRANS64.TRYWAIT P0, [R17+URZ+-0x8], R16 ;  /* 0xfffff810110075a7 */ /* 0x000066000800017f */
[----:B-1----:R-:W-:Y:S05]  /*85f0*/  @!P0 NANOSLEEP.SYNCS 0x989680 ;  /* 0x009896800000895d */ /* 0x002fea0003900000 */
[----:B------:R-:W1:Y:S02]  /*8600*/  @!P0 SYNCS.PHASECHK.TRANS64 P0, [R17+URZ+-0x8], R16 ;  /* 0xfffff810110085a7 */ /* 0x000e64000800007f */
[----:B-1----:R-:W-:Y:S05]  /*8610*/  @!P0 BRA `(.L_x_20) ;  /* 0xfffffffc00ec8947 */ /* 0x002fea000383ffff */
[----:B------:R-:W-:Y:S05]  /*8620*/  BRA `(.L_x_169) ;  /* 0xffffff9000cc7947 */ /* 0x000fea000383ffff */
.L_x_25:
[----:B-1----:R-:W-:-:S04]  /*8630*/  IMAD.U32 R17, RZ, RZ, UR6 ;  /* 0x00000006ff117e24 */ /* 0x002fc8000f8e00ff */
[----:B------:R1:W4:Y:S03]  /*8640*/  SYNCS.PHASECHK.TRANS64.TRYWAIT P0, [R17+URZ], R16 ;  /* 0x00000010110075a7 */ /* 0x000326000800017f */
[----:B----4-:R-:W-:Y:S05]  /*8650*/  @!P0 NANOSLEEP.SYNCS 0x989680 ;  /* 0x009896800000895d */ /* 0x010fea0003900000 */
[----:B------:R-:W4:Y:S02]  /*8660*/  @!P0 SYNCS.PHASECHK.TRANS64 P0, [R17+URZ], R16 ;  /* 0x00000010110085a7 */ /* 0x000f24000800007f */
[----:B----4-:R-:W-:Y:S05]  /*8670*/  @!P0 BRA `(.L_x_25) ;  /* 0xfffffffc00ec8947 */ /* 0x010fea000383ffff */
[----:B------:R-:W-:Y:S05]  /*8680*/  BRA `(.L_x_24) ;  /* 0xffffff9400947947 */ /* 0x000fea000383ffff */
.L_x_31:
[----:B-1----:R-:W-:-:S04]  /*8690*/  IMAD.U32 R19, RZ, RZ, UR18 ;  /* 0x00000012ff137e24 */ /* 0x002fc8000f8e00ff */
[----:B------:R1:W4:Y:S03]  /*86a0*/  SYNCS.PHASECHK.TRANS64.TRYWAIT P0, [R19+URZ], R18 ;  /* 0x00000012130075a7 */ /* 0x000326000800017f */
[----:B----4-:R-:W-:Y:S05]  /*86b0*/  @!P0 NANOSLEEP.SYNCS 0x989680 ;  /* 0x009896800000895d */ /* 0x010fea0003900000 */
[----:B------:R-:W4:Y:S02]  /*86c0*/  @!P0 SYNCS.PHASECHK.TRANS64 P0, [R19+URZ], R18 ;  /* 0x00000012130085a7 */ /* 0x000f24000800007f */
[----:B----4-:R-:W-:Y:S05]  /*86d0*/  @!P0 BRA `(.L_x_31) ;  /* 0xfffffffc00ec8947 */ /* 0x010fea000383ffff */
[----:B------:R-:W-:Y:S05]  /*86e0*/  BRA `(.L_x_30) ;  /* 0xffffff9c00c07947 */ /* 0x000fea000383ffff */
.L_x_39:
[----:B0-----:R-:W-:-:S04]  /*86f0*/  IMAD.U32 R17, RZ, RZ, UR11 ;  /* 0x0000000bff117e24 */ /* 0x001fc8000f8e00ff */
[----:B------:R0:W1:Y:S03]  /*8700*/  SYNCS.PHASECHK.TRANS64.TRYWAIT P0, [R17+URZ+0x8], R16 ;  /* 0x00000810110075a7 */ /* 0x000066000800017f */
[----:B-1----:R-:W-:Y:S05]  /*8710*/  @!P0 NANOSLEEP.SYNCS 0x989680 ;  /* 0x009896800000895d */ /* 0x002fea0003900000 */
[----:B------:R-:W1:Y:S02]  /*8720*/  @!P0 SYNCS.PHASECHK.TRANS64 P0, [R17+URZ+0x8], R16 ;  /* 0x00000810110085a7 */ /* 0x000e64000800007f */
[----:B-1----:R-:W-:Y:S05]  /*8730*/  @!P0 BRA `(.L_x_39) ;  /* 0xfffffffc00ec8947 */ /* 0x002fea000383ffff */
[----:B------:R-:W-:Y:S05]  /*8740*/  BRA `(.L_x_170) ;  /* 0xffffffa800f47947 */ /* 0x000fea000383ffff */
.L_x_128:
[----:B------:R-:W-:Y:S01]  /*8750*/  BSSY B1, `(.L_x_171) ;  /* 0x0000006000017945 */ /* 0x000fe20003800000 */
[----:B------:R-:W-:-:S07]  /*8760*/  IMAD.MOV.U32 R10, RZ, RZ, -0x1 ;  /* 0xffffffffff0a7424 */ /* 0x000fce00078e00ff */
[----:B------:R-:W-:Y:S05]  /*8770*/  WARPSYNC.COLLECTIVE R10, `(.L_x_172) ;  /* 0x000000000a0c7348 */ /* 0x000fea0003c00000 */
[----:B------:R-:W-:Y:S02]  /*8780*/  ELECT P1, UR62, PT ;  /* 0x00000000003e782f */ /* 0x000fe40003820000 */
[----:B------:R-:W-:Y:S01]  /*8790*/  MOV R10, UR62 ;  /* 0x0000003e000a7c02 */ /* 0x000fe20008000f00 */
[----:B------:R-:W-:Y:S10]  /*87a0*/  ENDCOLLECTIVE ;  /* 0x000000000000791b */ /* 0x000ff40003800000 */
.L_x_172:
[----:B------:R-:W-:Y:S05]  /*87b0*/  BSYNC B1 ;  /* 0x0000000000017941 */ /* 0x000fea0003800000 */
.L_x_171:
[----:B------:R-:W-:Y:S05]  /*87c0*/  BRA `(.L_x_173) ;  /* 0xffffffe4000c7947 */ /* 0x000fea000383ffff */
.L_x_131:
[----:B0-----:R0:W1:Y:S02]  /*87d0*/  SYNCS.PHASECHK.TRANS64.TRYWAIT P1, [R19+URZ+0xc8], R6 ;  /* 0x0000c806130075a7 */ /* 0x001064000802017f */
[----:B-1----:R-:W-:Y:S05]  /*87e0*/  @!P1 NANOSLEEP.SYNCS 0x989680 ;  /* 0x009896800000995d */ /* 0x002fea0003900000 */
[----:B------:R-:W1:Y:S02]  /*87f0*/  @!P1 SYNCS.PHASECHK.TRANS64 P1, [R19+URZ+0xc8], R6 ;  /* 0x0000c806130095a7 */ /* 0x000e64000802007f */
[----:B-1----:R-:W-:Y:S05]  /*8800*/  @!P1 BRA `(.L_x_131) ;  /* 0xfffffffc00f09947 */ /* 0x002fea000383ffff */
[----:B------:R-:W-:Y:S05]  /*8810*/  BRA `(.L_x_174) ;  /* 0xffffffe400447947 */ /* 0x000fea000383ffff */
.L_x_140:
[----:B------:R-:W-:Y:S01]  /*8820*/  BSSY B0, `(.L_x_175) ;  /* 0x0000006000007945 */ /* 0x000fe20003800000 */
[----:B------:R-:W-:-:S07]  /*8830*/  IMAD.MOV.U32 R10, RZ, RZ, -0x1 ;  /* 0xffffffffff0a7424 */ /* 0x000fce00078e00ff */
[----:B------:R-:W-:Y:S05]  /*8840*/  WARPSYNC.COLLECTIVE R10, `(.L_x_176) ;  /* 0x000000000a0c7348 */ /* 0x000fea0003c00000 */
[----:B------:R-:W-:Y:S02]  /*8850*/  ELECT P1, UR62, PT ;  /* 0x00000000003e782f */ /* 0x000fe40003820000 */
[----:B------:R-:W-:Y:S01]  /*8860*/  MOV R10, UR62 ;  /* 0x0000003e000a7c02 */ /* 0x000fe20008000f00 */
[----:B------:R-:W-:Y:S10]  /*8870*/  ENDCOLLECTIVE ;  /* 0x000000000000791b */ /* 0x000ff40003800000 */
.L_x_176:
[----:B------:R-:W-:Y:S05]  /*8880*/  BSYNC B0 ;  /* 0x0000000000007941 */ /* 0x000fea0003800000 */
.L_x_175:
[----:B------:R-:W-:Y:S01]  /*8890*/  PLOP3.LUT P0, PT, P1, PT, PT, 0x80, 0x0 ;  /* 0x000000000000781c */ /* 0x000fe20000f0f070 */
[----:B------:R-:W-:-:S12]  /*88a0*/  BRA `(.L_x_177) ;  /* 0xffffffec00a07947 */ /* 0x000fd8000383ffff */
.L_x_144:
[----:B0-----:R0:W1:Y:S02]  /*88b0*/  SYNCS.PHASECHK.TRANS64.TRYWAIT P0, [R5+URZ], R2 ;  /* 0x00000002050075a7 */ /* 0x001064000800017f */
[----:B-1----:R-:W-:Y:S05]  /*88c0*/  @!P0 NANOSLEEP.SYNCS 0x989680 ;  /* 0x009896800000895d */ /* 0x002fea0003900000 */
[----:B------:R-:W1:Y:S02]  /*88d0*/  @!P0 SYNCS.PHASECHK.TRANS64 P0, [R5+URZ], R2 ;  /* 0x00000002050085a7 */ /* 0x000e64000800007f */
[----:B-1----:R-:W-:Y:S05]  /*88e0*/  @!P0 BRA `(.L_x_144) ;  /* 0xfffffffc00f08947 */ /* 0x002fea000383ffff */
[----:B------:R-:W-:Y:S05]  /*88f0*/  BRA `(.L_x_178) ;  /* 0xffffffec00e07947 */ /* 0x000fea000383ffff */
.L_x_145:
[----:B0-----:R0:W1:Y:S02]  /*8900*/  SYNCS.PHASECHK.TRANS64.TRYWAIT P0, [R7+URZ], R4 ;  /* 0x00000004070075a7 */ /* 0x001064000800017f */
[----:B-1----:R-:W-:Y:S05]  /*8910*/  @!P0 NANOSLEEP.SYNCS 0x989680 ;  /* 0x009896800000895d */ /* 0x002fea0003900000 */
[----:B------:R-:W1:Y:S02]  /*8920*/  @!P0 SYNCS.PHASECHK.TRANS64 P0, [R7+URZ], R4 ;  /* 0x00000004070085a7 */ /* 0x000e64000800007f */
[----:B-1----:R-:W-:Y:S05]  /*8930*/  @!P0 BRA `(.L_x_145) ;  /* 0xfffffffc00f08947 */ /* 0x002fea000383ffff */
[----:B------:R-:W-:Y:S05]  /*8940*/  BRA `(.L_x_179) ;  /* 0xffffffec00f07947 */ /* 0x000fea000383ffff */
.L_x_146:
[----:B0-----:R0:W1:Y:S02]  /*8950*/  SYNCS.PHASECHK.TRANS64.TRYWAIT P0, [R6+URZ], R5 ;  /* 0x00000005060075a7 */ /* 0x001064000800017f */
[----:B-1----:R-:W-:Y:S05]  /*8960*/  @!P0 NANOSLEEP.SYNCS 0x989680 ;  /* 0x009896800000895d */ /* 0x002fea0003900000 */
[----:B------:R-:W1:Y:S02]  /*8970*/  @!P0 SYNCS.PHASECHK.TRANS64 P0, [R6+URZ], R5 ;  /* 0x00000005060085a7 */ /* 0x000e64000800007f */
[----:B-1----:R-:W-:Y:S05]  /*8980*/  @!P0 BRA `(.L_x_146) ;  /* 0xfffffffc00f08947 */ /* 0x002fea000383ffff */
[----:B------:R-:W-:Y:S05]  /*8990*/  BRA `(.L_x_180) ;  /* 0xfffffff000007947 */ /* 0x000fea000383ffff */
.L_x_147:
[----:B0-----:R0:W1:Y:S02]  /*89a0*/  SYNCS.PHASECHK.TRANS64.TRYWAIT P0, [R9+URZ], R4 ;  /* 0x00000004090075a7 */ /* 0x001064000800017f */
[----:B-1----:R-:W-:Y:S05]  /*89b0*/  @!P0 NANOSLEEP.SYNCS 0x989680 ;  /* 0x009896800000895d */ /* 0x002fea0003900000 */
[----:B------:R-:W1:Y:S02]  /*89c0*/  @!P0 SYNCS.PHASECHK.TRANS64 P0, [R9+URZ], R4 ;  /* 0x00000004090085a7 */ /* 0x000e64000800007f */
[----:B-1----:R-:W-:Y:S05]  /*89d0*/  @!P0 BRA `(.L_x_147) ;  /* 0xfffffffc00f08947 */ /* 0x002fea000383ffff */
[----:B------:R-:W-:Y:S05]  /*89e0*/  BRA `(.L_x_181) ;  /* 0xfffffff000107947 */ /* 0x000fea000383ffff */
.L_x_148:
[----:B0-----:R0:W1:Y:S02]  /*89f0*/  SYNCS.PHASECHK.TRANS64.TRYWAIT P0, [R6+URZ], R5 ;  /* 0x00000005060075a7 */ /* 0x001064000800017f */
[----:B-1----:R-:W-:Y:S05]  /*8a00*/  @!P0 NANOSLEEP.SYNCS 0x989680 ;  /* 0x009896800000895d */ /* 0x002fea0003900000 */
[----:B------:R-:W1:Y:S02]  /*8a10*/  @!P0 SYNCS.PHASECHK.TRANS64 P0, [R6+URZ], R5 ;  /* 0x00000005060085a7 */ /* 0x000e64000800007f */
[----:B-1----:R-:W-:Y:S05]  /*8a20*/  @!P0 BRA `(.L_x_148) ;  /* 0xfffffffc00f08947 */ /* 0x002fea000383ffff */
[----:B------:R-:W-:Y:S05]  /*8a30*/  BRA `(.L_x_182) ;  /* 0xfffffff000207947 */ /* 0x000fea000383ffff */
.L_x_149:
[----:B0-----:R0:W1:Y:S02]  /*8a40*/  SYNCS.PHASECHK.TRANS64.TRYWAIT P0, [R9+URZ], R4 ;  /* 0x00000004090075a7 */ /* 0x001064000800017f */
[----:B-1----:R-:W-:Y:S05]  /*8a50*/  @!P0 NANOSLEEP.SYNCS 0x989680 ;  /* 0x009896800000895d */ /* 0x002fea0003900000 */
[----:B------:R-:W1:Y:S02]  /*8a60*/  @!P0 SYNCS.PHASECHK.TRANS64 P0, [R9+URZ], R4 ;  /* 0x00000004090085a7 */ /* 0x000e64000800007f */
[----:B-1----:R-:W-:Y:S05]  /*8a70*/  @!P0 BRA `(.L_x_149) ;  /* 0xfffffffc00f08947 */ /* 0x002fea000383ffff */
[----:B------:R-:W-:Y:S05]  /*8a80*/  BRA `(.L_x_183) ;  /* 0xfffffff000307947 */ /* 0x000fea000383ffff */
.L_x_150:
[----:B0-----:R0:W1:Y:S02]  /*8a90*/  SYNCS.PHASECHK.TRANS64.TRYWAIT P0, [R6+URZ], R5 ;  /* 0x00000005060075a7 */ /* 0x001064000800017f */
[----:B-1----:R-:W-:Y:S05]  /*8aa0*/  @!P0 NANOSLEEP.SYNCS 0x989680 ;  /* 0x009896800000895d */ /* 0x002fea0003900000 */
[----:B------:R-:W1:Y:S02]  /*8ab0*/  @!P0 SYNCS.PHASECHK.TRANS64 P0, [R6+URZ], R5 ;  /* 0x00000005060085a7 */ /* 0x000e64000800007f */
[----:B-1----:R-:W-:Y:S05]  /*8ac0*/  @!P0 BRA `(.L_x_150) ;  /* 0xfffffffc00f08947 */ /* 0x002fea000383ffff */
[----:B------:R-:W-:Y:S05]  /*8ad0*/  BRA `(.L_x_184) ;  /* 0xfffffff000407947 */ /* 0x000fea000383ffff */
.L_x_151:
[----:B0-----:R0:W1:Y:S02]  /*8ae0*/  SYNCS.PHASECHK.TRANS64.TRYWAIT P0, [R9+URZ], R4 ;  /* 0x00000004090075a7 */ /* 0x001064000800017f */
[----:B-1----:R-:W-:Y:S05]  /*8af0*/  @!P0 NANOSLEEP.SYNCS 0x989680 ;  /* 0x009896800000895d */ /* 0x002fea0003900000 */
[----:B------:R-:W1:Y:S02]  /*8b00*/  @!P0 SYNCS.PHASECHK.TRANS64 P0, [R9+URZ], R4 ;  /* 0x00000004090085a7 */ /* 0x000e64000800007f */
[----:B-1----:R-:W-:Y:S05]  /*8b10*/  @!P0 BRA `(.L_x_151) ;  /* 0xfffffffc00f08947 */ /* 0x002fea000383ffff */
[----:B------:R-:W-:Y:S05]  /*8b20*/  BRA `(.L_x_185) ;  /* 0xfffffff000507947 */ /* 0x000fea000383ffff */
.L_x_152:
[----:B0-----:R0:W1:Y:S02]  /*8b30*/  SYNCS.PHASECHK.TRANS64.TRYWAIT P0, [R6+URZ], R5 ;  /* 0x00000005060075a7 */ /* 0x001064000800017f */
[----:B-1----:R-:W-:Y:S05]  /*8b40*/  @!P0 NANOSLEEP.SYNCS 0x989680 ;  /* 0x009896800000895d */ /* 0x002fea0003900000 */
[----:B------:R-:W1:Y:S02]  /*8b50*/  @!P0 SYNCS.PHASECHK.TRANS64 P0, [R6+URZ], R5 ;  /* 0x00000005060085a7 */ /* 0x000e64000800007f */
[----:B-1----:R-:W-:Y:S05]  /*8b60*/  @!P0 BRA `(.L_x_152) ;  /* 0xfffffffc00f08947 */ /* 0x002fea000383ffff */
[----:B------:R-:W-:Y:S05]  /*8b70*/  BRA `(.L_x_186) ;  /* 0xfffffff000607947 */ /* 0x000fea000383ffff */
.L_x_153:
[----:B0-----:R0:W1:Y:S02]  /*8b80*/  SYNCS.PHASECHK.TRANS64.TRYWAIT P0, [R9+URZ], R4 ;  /* 0x00000004090075a7 */ /* 0x001064000800017f */
[----:B-1----:R-:W-:Y:S05]  /*8b90*/  @!P0 NANOSLEEP.SYNCS 0x989680 ;  /* 0x009896800000895d */ /* 0x002fea0003900000 */
[----:B------:R-:W1:Y:S02]  /*8ba0*/  @!P0 SYNCS.PHASECHK.TRANS64 P0, [R9+URZ], R4 ;  /* 0x00000004090085a7 */ /* 0x000e64000800007f */
[----:B-1----:R-:W-:Y:S05]  /*8bb0*/  @!P0 BRA `(.L_x_153) ;  /* 0xfffffffc00f08947 */ /* 0x002fea000383ffff */
[----:B------:R-:W-:Y:S05]  /*8bc0*/  BRA `(.L_x_187) ;  /* 0xfffffff000707947 */ /* 0x000fea000383ffff */
.L_x_154:
[----:B0-----:R0:W1:Y:S02]  /*8bd0*/  SYNCS.PHASECHK.TRANS64.TRYWAIT P0, [R6+URZ], R5 ;  /* 0x00000005060075a7 */ /* 0x001064000800017f */
[----:B-1----:R-:W-:Y:S05]  /*8be0*/  @!P0 NANOSLEEP.SYNCS 0x989680 ;  /* 0x009896800000895d */ /* 0x002fea0003900000 */
[----:B------:R-:W1:Y:S02]  /*8bf0*/  @!P0 SYNCS.PHASECHK.TRANS64 P0, [R6+URZ], R5 ;  /* 0x00000005060085a7 */ /* 0x000e64000800007f */
[----:B-1----:R-:W-:Y:S05]  /*8c00*/  @!P0 BRA `(.L_x_154) ;  /* 0xfffffffc00f08947 */ /* 0x002fea000383ffff */
[----:B------:R-:W-:Y:S05]  /*8c10*/  BRA `(.L_x_188) ;  /* 0xfffffff000807947 */ /* 0x000fea000383ffff */
.L_x_155:
[----:B0-----:R0:W1:Y:S02]  /*8c20*/  SYNCS.PHASECHK.TRANS64.TRYWAIT P0, [R9+URZ], R4 ;  /* 0x00000004090075a7 */ /* 0x001064000800017f */
[----:B-1----:R-:W-:Y:S05]  /*8c30*/  @!P0 NANOSLEEP.SYNCS 0x989680 ;  /* 0x009896800000895d */ /* 0x002fea0003900000 */
[----:B------:R-:W1:Y:S02]  /*8c40*/  @!P0 SYNCS.PHASECHK.TRANS64 P0, [R9+URZ], R4 ;  /* 0x00000004090085a7 */ /* 0x000e64000800007f */
[----:B-1----:R-:W-:Y:S05]  /*8c50*/  @!P0 BRA `(.L_x_155) ;  /* 0xfffffffc00f08947 */ /* 0x002fea000383ffff */
[----:B------:R-:W-:Y:S05]  /*8c60*/  BRA `(.L_x_189) ;  /* 0xfffffff000907947 */ /* 0x000fea000383ffff */
.L_x_156:
[----:B0-----:R0:W1:Y:S02]  /*8c70*/  SYNCS.PHASECHK.TRANS64.TRYWAIT P0, [R6+URZ], R5 ;  /* 0x00000005060075a7 */ /* 0x001064000800017f */
[----:B-1----:R-:W-:Y:S05]  /*8c80*/  @!P0 NANOSLEEP.SYNCS 0x989680 ;  /* 0x009896800000895d */ /* 0x002fea0003900000 */
[----:B------:R-:W1:Y:S02]  /*8c90*/  @!P0 SYNCS.PHASECHK.TRANS64 P0, [R6+URZ], R5 ;  /* 0x00000005060085a7 */ /* 0x000e64000800007f */
[----:B-1----:R-:W-:Y:S05]  /*8ca0*/  @!P0 BRA `(.L_x_156) ;  /* 0xfffffffc00f08947 */ /* 0x002fea000383ffff */
[----:B------:R-:W-:Y:S05]  /*8cb0*/  BRA `(.L_x_190) ;  /* 0xfffffff000a07947 */ /* 0x000fea000383ffff */
.L_x_157:
[----:B0-----:R0:W1:Y:S02]  /*8cc0*/  SYNCS.PHASECHK.TRANS64.TRYWAIT P0, [R9+URZ], R4 ;  /* 0x00000004090075a7 */ /* 0x001064000800017f */
[----:B-1----:R-:W-:Y:S05]  /*8cd0*/  @!P0 NANOSLEEP.SYNCS 0x989680 ;  /* 0x009896800000895d */ /* 0x002fea0003900000 */
[----:B------:R-:W1:Y:S02]  /*8ce0*/  @!P0 SYNCS.PHASECHK.TRANS64 P0, [R9+URZ], R4 ;  /* 0x00000004090085a7 */ /* 0x000e64000800007f */
[----:B-1----:R-:W-:Y:S05]  /*8cf0*/  @!P0 BRA `(.L_x_157) ;  /* 0xfffffffc00f08947 */ /* 0x002fea000383ffff */
[----:B------:R-:W-:Y:S05]  /*8d00*/  BRA `(.L_x_191) ;  /* 0xfffffff000b07947 */ /* 0x000fea000383ffff */
.L_x_158:
[----:B0-----:R0:W1:Y:S02]  /*8d10*/  SYNCS.PHASECHK.TRANS64.TRYWAIT P0, [R6+URZ], R5 ;  /* 0x00000005060075a7 */ /* 0x001064000800017f */
[----:B-1----:R-:W-:Y:S05]  /*8d20*/  @!P0 NANOSLEEP.SYNCS 0x989680 ;  /* 0x009896800000895d */ /* 0x002fea0003900000 */
[----:B------:R-:W1:Y:S02]  /*8d30*/  @!P0 SYNCS.PHASECHK.TRANS64 P0, [R6+URZ], R5 ;  /* 0x00000005060085a7 */ /* 0x000e64000800007f */
[----:B-1----:R-:W-:Y:S05]  /*8d40*/  @!P0 BRA `(.L_x_158) ;  /* 0xfffffffc00f08947 */ /* 0x002fea000383ffff */
[----:B------:R-:W-:Y:S05]  /*8d50*/  BRA `(.L_x_192) ;  /* 0xfffffff000c07947 */ /* 0x000fea000383ffff */
.L_x_159:
[----:B0-----:R0:W1:Y:S02]  /*8d60*/  SYNCS.PHASECHK.TRANS64.TRYWAIT P0, [R9+URZ], R4 ;  /* 0x00000004090075a7 */ /* 0x001064000800017f */
[----:B-1----:R-:W-:Y:S05]  /*8d70*/  @!P0 NANOSLEEP.SYNCS 0x989680 ;  /* 0x009896800000895d */ /* 0x002fea0003900000 */
[----:B------:R-:W1:Y:S02]  /*8d80*/  @!P0 SYNCS.PHASECHK.TRANS64 P0, [R9+URZ], R4 ;  /* 0x00000004090085a7 */ /* 0x000e64000800007f */
[----:B-1----:R-:W-:Y:S05]  /*8d90*/  @!P0 BRA `(.L_x_159) ;  /* 0xfffffffc00f08947 */ /* 0x002fea000383ffff */
[----:B------:R-:W-:Y:S05]  /*8da0*/  BRA `(.L_x_193) ;  /* 0xfffffff000d07947 */ /* 0x000fea000383ffff */
.L_x_160:
[----:B0-----:R0:W1:Y:S02]  /*8db0*/  SYNCS.PHASECHK.TRANS64.TRYWAIT P0, [R6+URZ], R5 ;  /* 0x00000005060075a7 */ /* 0x001064000800017f */
[----:B-1----:R-:W-:Y:S05]  /*8dc0*/  @!P0 NANOSLEEP.SYNCS 0x989680 ;  /* 0x009896800000895d */ /* 0x002fea0003900000 */
[----:B------:R-:W1:Y:S02]  /*8dd0*/  @!P0 SYNCS.PHASECHK.TRANS64 P0, [R6+URZ], R5 ;  /* 0x00000005060085a7 */ /* 0x000e64000800007f */
[----:B-1----:R-:W-:Y:S05]  /*8de0*/  @!P0 BRA `(.L_x_160) ;  /* 0xfffffffc00f08947 */ /* 0x002fea000383ffff */
[----:B------:R-:W-:Y:S05]  /*8df0*/  BRA `(.L_x_194) ;  /* 0xfffffff000e07947 */ /* 0x000fea000383ffff */
.L_x_161:
[----:B0-----:R0:W1:Y:S02]  /*8e00*/  SYNCS.PHASECHK.TRANS64.TRYWAIT P0, [R9+URZ], R4 ;  /* 0x00000004090075a7 */ /* 0x001064000800017f */
[----:B-1----:R-:W-:Y:S05]  /*8e10*/  @!P0 NANOSLEEP.SYNCS 0x989680 ;  /* 0x009896800000895d */ /* 0x002fea0003900000 */
[----:B------:R-:W1:Y:S02]  /*8e20*/  @!P0 SYNCS.PHASECHK.TRANS64 P0, [R9+URZ], R4 ;  /* 0x00000004090085a7 */ /* 0x000e64000800007f */
[----:B-1----:R-:W-:Y:S05]  /*8e30*/  @!P0 BRA `(.L_x_161) ;  /* 0xfffffffc00f08947 */ /* 0x002fea000383ffff */
[----:B------:R-:W-:Y:S05]  /*8e40*/  BRA `(.L_x_195) ;  /* 0xfffffff000f07947 */ /* 0x000fea000383ffff */
.L_x_162:
[----:B0-----:R0:W1:Y:S02]  /*8e50*/  SYNCS.PHASECHK.TRANS64.TRYWAIT P0, [R6+URZ], R5 ;  /* 0x00000005060075a7 */ /* 0x001064000800017f */
[----:B-1----:R-:W-:Y:S05]  /*8e60*/  @!P0 NANOSLEEP.SYNCS 0x989680 ;  /* 0x009896800000895d */ /* 0x002fea0003900000 */
[----:B------:R-:W1:Y:S02]  /*8e70*/  @!P0 SYNCS.PHASECHK.TRANS64 P0, [R6+URZ], R5 ;  /* 0x00000005060085a7 */ /* 0x000e64000800007f */
[----:B-1----:R-:W-:Y:S05]  /*8e80*/  @!P0 BRA `(.L_x_162) ;  /* 0xfffffffc00f08947 */ /* 0x002fea000383ffff */
[----:B------:R-:W-:Y:S05]  /*8e90*/  BRA `(.L_x_196) ;  /* 0xfffffff400007947 */ /* 0x000fea000383ffff */
.L_x_163:
[----:B0-----:R0:W1:Y:S02]  /*8ea0*/  SYNCS.PHASECHK.TRANS64.TRYWAIT P0, [R9+URZ], R4 ;  /* 0x00000004090075a7 */ /* 0x001064000800017f */
[----:B-1----:R-:W-:Y:S05]  /*8eb0*/  @!P0 NANOSLEEP.SYNCS 0x989680 ;  /* 0x009896800000895d */ /* 0x002fea0003900000 */
[----:B------:R-:W1:Y:S02]  /*8ec0*/  @!P0 SYNCS.PHASECHK.TRANS64 P0, [R9+URZ], R4 ;  /* 0x00000004090085a7 */ /* 0x000e64000800007f */
[----:B-1----:R-:W-:Y:S05]  /*8ed0*/  @!P0 BRA `(.L_x_163) ;  /* 0xfffffffc00f08947 */ /* 0x002fea000383ffff */
[----:B------:R-:W-:Y:S05]  /*8ee0*/  BRA `(.L_x_197) ;  /* 0xfffffff400107947 */ /* 0x000fea000383ffff */
.L_x_164:
[----:B0-----:R0:W1:Y:S02]  /*8ef0*/  SYNCS.PHASECHK.TRANS64.TRYWAIT P0, [R6+URZ], R5 ;  /* 0x00000005060075a7 */ /* 0x001064000800017f */
[----:B-1----:R-:W-:Y:S05]  /*8f00*/  @!P0 NANOSLEEP.SYNCS 0x989680 ;  /* 0x009896800000895d */ /* 0x002fea0003900000 */
[----:B------:R-:W1:Y:S02]  /*8f10*/  @!P0 SYNCS.PHASECHK.TRANS64 P0, [R6+URZ], R5 ;  /* 0x00000005060085a7 */ /* 0x000e64000800007f */
[----:B-1----:R-:W-:Y:S05]  /*8f20*/  @!P0 BRA `(.L_x_164) ;  /* 0xfffffffc00f08947 */ /* 0x002fea000383ffff */
[----:B------:R-:W-:Y:S05]  /*8f30*/  BRA `(.L_x_198) ;  /* 0xfffffff400207947 */ /* 0x000fea000383ffff */
.L_x_165:
[----:B0-----:R0:W1:Y:S02]  /*8f40*/  SYNCS.PHASECHK.TRANS64.TRYWAIT P0, [R9+URZ], R4 ;  /* 0x00000004090075a7 */ /* 0x001064000800017f */
[----:B-1----:R-:W-:Y:S05]  /*8f50*/  @!P0 NANOSLEEP.SYNCS 0x989680 ;  /* 0x009896800000895d */ /* 0x002fea0003900000 */
[----:B------:R-:W1:Y:S02]  /*8f60*/  @!P0 SYNCS.PHASECHK.TRANS64 P0, [R9+URZ], R4 ;  /* 0x00000004090085a7 */ /* 0x000e64000800007f */
[----:B-1----:R-:W-:Y:S05]  /*8f70*/  @!P0 BRA `(.L_x_165) ;  /* 0xfffffffc00f08947 */ /* 0x002fea000383ffff */
[----:B------:R-:W-:Y:S05]  /*8f80*/  BRA `(.L_x_199) ;  /* 0xfffffff400307947 */ /* 0x000fea000383ffff */
.L_x_166:
[----:B0-----:R0:W1:Y:S02]  /*8f90*/  SYNCS.PHASECHK.TRANS64.TRYWAIT P0, [R8+URZ], R5 ;  /* 0x00000005080075a7 */ /* 0x001064000800017f */
[----:B-1----:R-:W-:Y:S05]  /*8fa0*/  @!P0 NANOSLEEP.SYNCS 0x989680 ;  /* 0x009896800000895d */ /* 0x002fea0003900000 */
[----:B------:R-:W1:Y:S02]  /*8fb0*/  @!P0 SYNCS.PHASECHK.TRANS64 P0, [R8+URZ], R5 ;  /* 0x00000005080085a7 */ /* 0x000e64000800007f */
[----:B-1----:R-:W-:Y:S05]  /*8fc0*/  @!P0 BRA `(.L_x_166) ;  /* 0xfffffffc00f08947 */ /* 0x002fea000383ffff */
[----:B------:R-:W-:Y:S05]  /*8fd0*/  BRA `(.L_x_200) ;  /* 0xfffffff400407947 */ /* 0x000fea000383ffff */
.L_x_167:
[----:B-1----:R1:W2:Y:S02]  /*8fe0*/  SYNCS.PHASECHK.TRANS64.TRYWAIT P0, [R11+URZ], R6 ;  /* 0x000000060b0075a7 */ /* 0x0022a4000800017f */
[----:B--2---:R-:W-:Y:S05]  /*8ff0*/  @!P0 NANOSLEEP.SYNCS 0x989680 ;  /* 0x009896800000895d */ /* 0x004fea0003900000 */
[----:B------:R-:W2:Y:S02]  /*9000*/  @!P0 SYNCS.PHASECHK.TRANS64 P0, [R11+URZ], R6 ;  /* 0x000000060b0085a7 */ /* 0x000ea4000800007f */
[----:B--2---:R-:W-:Y:S05]  /*9010*/  @!P0 BRA `(.L_x_167) ;  /* 0xfffffffc00f08947 */ /* 0x004fea000383ffff */
[----:B------:R-:W-:Y:S05]  /*9020*/  BRA `(.L_x_201) ;  /* 0xfffffff400487947 */ /* 0x000fea000383ffff */
.L_x_202:
[----:B------:R-:W-:-:S00]  /*9030*/  BRA `(.L_x_202) ;  /* 0xfffffffc00fc7947 */ /* 0x000fc0000383ffff */
[----:B------:R-:W-:-:S00]  /*9040*/  NOP ;  /* 0x0000000000007918 */ /* 0x000fc00000000000 */
        /* <DEDUP_REMOVED lines=11> */
.L_x_203:


//--------------------- .nv.shared._ZN7cutlass13device_kernelINS_4gemm6kernel13GemmUniversalIN4cute5tupleIJiiiiEEENS1_10collective13CollectiveMmaINS1_37MainloopSm90TmaGmmaWarpSpecializedFP8ILi25ENS5_IJNS4_1CILi2EEENSA_ILi1EEESC_EEENS1_32KernelTmaWarpSpecializedPingpongEEENS5_IJNSA_ILi64EEENSA_ILi80EEESG_EEENS_12float_e4m3_tENS5_IJlSC_lEEESJ_SK_NS4_8TiledMMAINS4_8MMA_AtomIJNS4_4SM904GMMA30MMA_64x16x32_F32E4M3E4M3_SS_TNILNSO_7ScaleInE1ELSQ_1EEEEEENS4_6LayoutINS5_IJSC_SC_SC_EEENS5_IJNSA_ILi0EEESV_SV_EEEEENS5_IJNS4_10UnderscoreESY_SY_EEEEENS4_13SM90_TMA_LOADENS4_14ComposedLayoutINS4_7SwizzleILi2ELi4ELi3EEENS4_18smem_ptr_flag_bitsILi8EEENST_INS5_IJNSA_ILi8EEESG_EEENS5_IJSG_SC_EEEEEEEvNS4_8identityENS4_23SM90_TMA_LOAD_MULTICASTES1B_vS1C_EENS_8epilogue10collective6detail29Sm90TmaWarpSpecializedAdapterINS1G_15DefaultEpilogueISJ_SK_SK_NS1F_6thread17LinearCombinationISJ_Li1EffLNS1K_9ScaleType4KindE0ELNS_15FloatRoundStyleE2ESJ_EENS1_15EpilogueDefaultEEEEEvvEEEEvNT_6ParamsE --------------------------
	.section	.nv.shared._ZN7cutlass13device_kernelINS_4gemm6kernel13GemmUniversalIN4cute5tupleIJiiiiEEENS1_10collective13CollectiveMmaINS1_37MainloopSm90TmaGmmaWarpSpecializedFP8ILi25ENS5_IJNS4_1CILi2EEENSA_ILi1EEESC_EEENS1_32KernelTmaWarpSpecializedPingpongEEENS5_IJNSA_ILi64EEENSA_ILi80EEESG_EEENS_12float_e4m3_tENS5_IJlSC_lEEESJ_SK_NS4_8TiledMMAINS4_8MMA_AtomIJNS4_4SM904GMMA30MMA_64x16x32_F32E4M3E4M3_SS_TNILNSO_7ScaleInE1ELSQ_1EEEEEENS4_6LayoutINS5_IJSC_SC_SC_EEENS5_IJNSA_ILi0EEESV_SV_EEEEENS5_IJNS4_10UnderscoreESY_SY_EEEEENS4_13SM90_TMA_LOADENS4_14ComposedLayoutINS4_7SwizzleILi2ELi4ELi3EEENS4_18smem_ptr_flag_bitsILi8EEENST_INS5_IJNSA_ILi8EEESG_EEENS5_IJSG_SC_EEEEEEEvNS4_8identityENS4_23SM90_TMA_LOAD_MULTICASTES1B_vS1C_EENS_8epilogue10collective6detail29Sm90TmaWarpSpecializedAdapterINS1G_15DefaultEpilogueISJ_SK_SK_NS1F_6thread17LinearCombinationISJ_Li1EffLNS1K_9ScaleType4KindE0ELNS_15FloatRoundStyleE2ESJ_EENS1_15EpilogueDefaultEEEEEvvEEEEvNT_6ParamsE,"aw",@nobits
	.sectionflags	@""
	.align	16
	.zero		1024


//--------------------- .nv.shared.reserved.0     --------------------------
	.section	.nv.shared.reserved.0,"aw",@nobits
	.weak		__nv_reservedSMEM_offset_0_alias
	.size		__nv_reservedSMEM_offset_0_alias, 0, 0
	.other		__nv_reservedSMEM_offset_0_alias,@"STO_CUDA_RESERVED_SHARED STV_DEFAULT"
__nv_reservedSMEM_offset_0_alias:
	.zero		0


//--------------------- .nv.global                --------------------------
	.section	.nv.global,"aw",@nobits
.nv.global:
	.type		_ZN40_INTERNAL_f77385a0_4_k_cu_93ad1245_164634cute1_E,@object
	.size		_ZN40_INTERNAL_f77385a0_4_k_cu_93ad1245_164634cute1_E,(_ZN40_INTERNAL_f77385a0_4_k_cu_93ad1245_164634cuda3std3__45__cpo6cbeginE - _ZN40_INTERNAL_f77385a0_4_k_cu_93ad1245_164634cute1_E)
_ZN40_INTERNAL_f77385a0_4_k_cu_93ad1245_164634cute1_E:
	.zero		1
	.type		_ZN40_INTERNAL_f77385a0_4_k_cu_93ad1245_164634cuda3std3__45__cpo6cbeginE,@object
	.size		_ZN40_INTERNAL_f77385a0_4_k_cu_93ad1245_164634cuda3std3__45__cpo6cbeginE,(_ZN40_INTERNAL_f77385a0_4_k_cu_93ad1245_164634cuda3std3__48in_placeE - _ZN40_INTERNAL_f77385a0_4_k_cu_93ad1245_164634cuda3std3__45__cpo6cbeginE)
_ZN40_INTERNAL_f77385a0_4_k_cu_93ad1245_164634cuda3std3__45__cpo6cbeginE:
	.zero		1
	.type		_ZN40_INTERNAL_f77385a0_4_k_cu_93ad1245_164634cuda3std3__48in_placeE,@object
	.size		_ZN40_INTERNAL_f77385a0_4_k_cu_93ad1245_164634cuda3std3__48in_placeE,(_ZN40_INTERNAL_f77385a0_4_k_cu_93ad1245_164634cuda3std6ranges3__45__cpo9iter_moveE - _ZN40_INTERNAL_f77385a0_4_k_cu_93ad1245_164634cuda3std3__48in_placeE)
_ZN40_INTERNAL_f77385a0_4_k_cu_93ad1245_164634cuda3std3__48in_placeE:
	.zero		1
	.type		_ZN40_INTERNAL_f77385a0_4_k_cu_93ad1245_164634cuda3std6ranges3__45__cpo9iter_moveE,@object
	.size		_ZN40_INTERNAL_f77385a0_4_k_cu_93ad1245_164634cuda3std6ranges3__45__cpo9iter_moveE,(_ZN40_INTERNAL_f77385a0_4_k_cu_93ad1245_164634cuda3std3__45__cpo5beginE - _ZN40_INTERNAL_f77385a0_4_k_cu_93ad1245_164634cuda3std6ranges3__45__cpo9iter_moveE)
_ZN40_INTERNAL_f77385a0_4_k_cu_93ad1245_164634cuda3std6ranges3__45__cpo9iter_moveE:
	.zero		1
	.type		_ZN40_INTERNAL_f77385a0_4_k_cu_93ad1245_164634cuda3std3__45__cpo5beginE,@object
	.size		_ZN40_INTERNAL_f77385a0_4_k_cu_93ad1245_164634cuda3std3__45__cpo5beginE,(_ZN40_INTERNAL_f77385a0_4_k_cu_93ad1245_164634cuda3std3__442_GLOBAL__N__f77385a0_4_k_cu_93ad1245_164636ignoreE - _ZN40_INTERNAL_f77385a0_4_k_cu_93ad1245_164634cuda3std3__45__cpo5beginE)
_ZN40_INTERNAL_f77385a0_4_k_cu_93ad1245_164634cuda3std3__45__cpo5beginE:
	.zero		1
	.type		_ZN40_INTERNAL_f77385a0_4_k_cu_93ad1245_164634cuda3std3__442_GLOBAL__N__f77385a0_4_k_cu_93ad1245_164636ignoreE,@object
	.size		_ZN40_INTERNAL_f77385a0_4_k_cu_93ad1245_164634cuda3std3__442_GLOBAL__N__f77385a0_4_k_cu_93ad1245_164636ignoreE,(_ZN40_INTERNAL_f77385a0_4_k_cu_93ad1245_164634cute7productE - _ZN40_INTERNAL_f77385a0_4_k_cu_93ad1245_164634cuda3std3__442_GLOBAL__N__f77385a0_4_k_cu_93ad1245_164636ignoreE)
_ZN40_INTERNAL_f77385a0_4_k_cu_93ad1245_164634cuda3std3__442_GLOBAL__N__f77385a0_4_k_cu_93ad1245_164636ignoreE:
	.zero		1
	.type		_ZN40_INTERNAL_f77385a0_4_k_cu_93ad1245_164634cute7productE,@object
	.size		_ZN40_INTERNAL_f77385a0_4_k_cu_93ad1245_164634cute7productE,(_ZN40_INTERNAL_f77385a0_4_k_cu_93ad1245_164634cuda3std3__45__cpo3endE - _ZN40_INTERNAL_f77385a0_4_k_cu_93ad1245_164634cute7productE)
_ZN40_INTERNAL_f77385a0_4_k_cu_93ad1245_164634cute7productE:
	.zero		1
	.type		_ZN40_INTERNAL_f77385a0_4_k_cu_93ad1245_164634cuda3std3__45__cpo3endE,@object
	.size		_ZN40_INTERNAL_f77385a0_4_k_cu_93ad1245_164634cuda3std3__45__cpo3endE,(_ZN40_INTERNAL_f77385a0_4_k_cu_93ad1245_164634cuda3std3__419piecewise_constructE - _ZN40_INTERNAL_f77385a0_4_k_cu_93ad1245_164634cuda3std3__45__cpo3endE)
_ZN40_INTERNAL_f77385a0_4_k_cu_93ad1245_164634cuda3std3__45__cpo3endE:
	.zero		1
	.type		_ZN40_INTERNAL_f77385a0_4_k_cu_93ad1245_164634cuda3std3__419piecewise_constructE,@object
	.size		_ZN40_INTERNAL_f77385a0_4_k_cu_93ad1245_164634cuda3std3__419piecewise_constructE,(_ZN40_INTERNAL_f77385a0_4_k_cu_93ad1245_164634cuda3std3__45__cpo4cendE - _ZN40_INTERNAL_f77385a0_4_k_cu_93ad1245_164634cuda3std3__419piecewise_constructE)
_ZN40_INTERNAL_f77385a0_4_k_cu_93ad1245_164634cuda3std3__419piecewise_constructE:
	.zero		1
	.type		_ZN40_INTERNAL_f77385a0_4_k_cu_93ad1245_164634cuda3std3__45__cpo4cendE,@object
	.size		_ZN40_INTERNAL_f77385a0_4_k_cu_93ad1245_164634cuda3std3__45__cpo4cendE,(_ZN40_INTERNAL_f77385a0_4_k_cu_93ad1245_164634cuda3std6ranges3__45__cpo4swapE - _ZN40_INTERNAL_f77385a0_4_k_cu_93ad1245_164634cuda3std3__45__cpo4cendE)
_ZN40_INTERNAL_f77385a0_4_k_cu_93ad1245_164634cuda3std3__45__cpo4cendE:
	.zero		1
	.type		_ZN40_INTERNAL_f77385a0_4_k_cu_93ad1245_164634cuda3std6ranges3__45__cpo4swapE,@object
	.size		_ZN40_INTERNAL_f77385a0_4_k_cu_93ad1245_164634cuda3std6ranges3__45__cpo4swapE,(.L_7 - _ZN40_INTERNAL_f77385a0_4_k_cu_93ad1245_164634cuda3std6ranges3__45__cpo4swapE)
_ZN40_INTERNAL_f77385a0_4_k_cu_93ad1245_164634cuda3std6ranges3__45__cpo4swapE:
	.zero		1
.L_7:


//--------------------- .nv.constant0._ZN7cutlass13device_kernelINS_4gemm6kernel13GemmUniversalIN4cute5tupleIJiiiiEEENS1_10collective13CollectiveMmaINS1_37MainloopSm90TmaGmmaWarpSpecializedFP8ILi25ENS5_IJNS4_1CILi2EEENSA_ILi1EEESC_EEENS1_32KernelTmaWarpSpecializedPingpongEEENS5_IJNSA_ILi64EEENSA_ILi80EEESG_EEENS_12float_e4m3_tENS5_IJlSC_lEEESJ_SK_NS4_8TiledMMAINS4_8MMA_AtomIJNS4_4SM904GMMA30MMA_64x16x32_F32E4M3E4M3_SS_TNILNSO_7ScaleInE1ELSQ_1EEEEEENS4_6LayoutINS5_IJSC_SC_SC_EEENS5_IJNSA_ILi0EEESV_SV_EEEEENS5_IJNS4_10UnderscoreESY_SY_EEEEENS4_13SM90_TMA_LOADENS4_14ComposedLayoutINS4_7SwizzleILi2ELi4ELi3EEENS4_18smem_ptr_flag_bitsILi8EEENST_INS5_IJNSA_ILi8EEESG_EEENS5_IJSG_SC_EEEEEEEvNS4_8identityENS4_23SM90_TMA_LOAD_MULTICASTES1B_vS1C_EENS_8epilogue10collective6detail29Sm90TmaWarpSpecializedAdapterINS1G_15DefaultEpilogueISJ_SK_SK_NS1F_6thread17LinearCombinationISJ_Li1EffLNS1K_9ScaleType4KindE0ELNS_15FloatRoundStyleE2ESJ_EENS1_15EpilogueDefaultEEEEEvvEEEEvNT_6ParamsE --------------------------
	.section	.nv.constant0._ZN7cutlass13device_kernelINS_4gemm6kernel13GemmUniversalIN4cute5tupleIJiiiiEEENS1_10collective13CollectiveMmaINS1_37MainloopSm90TmaGmmaWarpSpecializedFP8ILi25ENS5_IJNS4_1CILi2EEENSA_ILi1EEESC_EEENS1_32KernelTmaWarpSpecializedPingpongEEENS5_IJNSA_ILi64EEENSA_ILi80EEESG_EEENS_12float_e4m3_tENS5_IJlSC_lEEESJ_SK_NS4_8TiledMMAINS4_8MMA_AtomIJNS4_4SM904GMMA30MMA_64x16x32_F32E4M3E4M3_SS_TNILNSO_7ScaleInE1ELSQ_1EEEEEENS4_6LayoutINS5_IJSC_SC_SC_EEENS5_IJNSA_ILi0EEESV_SV_EEEEENS5_IJNS4_10UnderscoreESY_SY_EEEEENS4_13SM90_TMA_LOADENS4_14ComposedLayoutINS4_7SwizzleILi2ELi4ELi3EEENS4_18smem_ptr_flag_bitsILi8EEENST_INS5_IJNSA_ILi8EEESG_EEENS5_IJSG_SC_EEEEEEEvNS4_8identityENS4_23SM90_TMA_LOAD_MULTICASTES1B_vS1C_EENS_8epilogue10collective6detail29Sm90TmaWarpSpecializedAdapterINS1G_15DefaultEpilogueISJ_SK_SK_NS1F_6thread17LinearCombinationISJ_Li1EffLNS1K_9ScaleType4KindE0ELNS_15FloatRoundStyleE2ESJ_EENS1_15EpilogueDefaultEEEEEvvEEEEvNT_6ParamsE,"a",@progbits
	.sectionflags	@""
	.align	4
.nv.constant0._ZN7cutlass13device_kernelINS_4gemm6kernel13GemmUniversalIN4cute5tupleIJiiiiEEENS1_10collective13CollectiveMmaINS1_37MainloopSm90TmaGmmaWarpSpecializedFP8ILi25ENS5_IJNS4_1CILi2EEENSA_ILi1EEESC_EEENS1_32KernelTmaWarpSpecializedPingpongEEENS5_IJNSA_ILi64EEENSA_ILi80EEESG_EEENS_12float_e4m3_tENS5_IJlSC_lEEESJ_SK_NS4_8TiledMMAINS4_8MMA_AtomIJNS4_4SM904GMMA30MMA_64x16x32_F32E4M3E4M3_SS_TNILNSO_7ScaleInE1ELSQ_1EEEEEENS4_6LayoutINS5_IJSC_SC_SC_EEENS5_IJNSA_ILi0EEESV_SV_EEEEENS5_IJNS4_10UnderscoreESY_SY_EEEEENS4_13SM90_TMA_LOADENS4_14ComposedLayoutINS4_7SwizzleILi2ELi4ELi3EEENS4_18smem_ptr_flag_bitsILi8EEENST_INS5_IJNSA_ILi8EEESG_EEENS5_IJSG_SC_EEEEEEEvNS4_8identityENS4_23SM90_TMA_LOAD_MULTICASTES1B_vS1C_EENS_8epilogue10collective6detail29Sm90TmaWarpSpecializedAdapterINS1G_15DefaultEpilogueISJ_SK_SK_NS1F_6thread17LinearCombinationISJ_Li1EffLNS1K_9ScaleType4KindE0ELNS_15FloatRoundStyleE2ESJ_EENS1_15EpilogueDefaultEEEEEvvEEEEvNT_6ParamsE:
	.zero		1664


//--------------------- SYMBOLS --------------------------

	.type		.nv.reservedSmem.offset0,@object
	.size		.nv.reservedSmem.offset0,0x4
